def attn_fwd(
    Q,
    K,
    V,
    Out,
    Lse,
    sm_scale,
    stride_qz,
    stride_qh,
    stride_qm,
    stride_qk,
    stride_kz,
    stride_kh,
    stride_kn,
    stride_kk,
    stride_vz,
    stride_vh,
    stride_vn,
    stride_vk,
    stride_oz,
    stride_oh,
    stride_om,
    stride_ok,
    seqlen_q,
    seqlen_k,
    BLOCK_M: tl.constexpr,
    BLOCK_N: tl.constexpr,
    HEAD_DIM: tl.constexpr,
    CAUSAL: tl.constexpr,
):
    start_m = tl.program_id(0)
    off_hz = tl.program_id(1)
    q_off = off_hz * stride_qh
    k_off = off_hz * stride_kh
    v_off = off_hz * stride_vh
    offs_m = start_m * BLOCK_M + tl.arange(0, BLOCK_M)
    offs_d = tl.arange(0, HEAD_DIM)
    offs_n = tl.arange(0, BLOCK_N)
    q_ptrs = Q + q_off + offs_m[:, None] * stride_qm + offs_d[None, :] * stride_qk
    k_ptrs = K + k_off + offs_d[:, None] * stride_kk + offs_n[None, :] * stride_kn
    v_ptrs = V + v_off + offs_n[:, None] * stride_vn + offs_d[None, :] * stride_vk
    m_i = tl.full([BLOCK_M], float("-inf"), dtype=tl.float32)
    l_i = tl.zeros([BLOCK_M], dtype=tl.float32) + 1.0
    acc = tl.zeros([BLOCK_M, HEAD_DIM], dtype=tl.float32)
    q = tl.load(q_ptrs)
    acc, l_i, m_i = _attn_fwd_inner(
        acc,
        l_i,
        m_i,
        q,
        k_ptrs,
        v_ptrs,
        sm_scale,
        stride_kn,
        stride_vn,
        start_m,
        seqlen_k,
        BLOCK_M,
        BLOCK_N,
        HEAD_DIM,
        CAUSAL,
    )
    acc = acc / l_i[:, None]
    lse = m_i + tl.math.log2(l_i) / 1.4426950408889634
    o_ptrs = (
        Out
        + off_hz * stride_oh
        + offs_m[:, None] * stride_om
        + offs_d[None, :] * stride_ok
    )
    tl.store(o_ptrs, acc.to(Out.dtype.element_ty))
    tl.store(Lse + off_hz * seqlen_q + offs_m, lse)

# config = {"BLOCK_M": 256, "BLOCK_N": 64, "HEAD_DIM": 64, "arch": "sm_80", "causal": false, "dtype": "fp16", "num_stages": 2, "num_warps": 16}
# arch = sm_80


// ===== COMPILED SASS (sm_80) =====

	.target	sm_80

	.elftype	@"ET_EXEC"


//--------------------- .note.nv.tkinfo           --------------------------
	.section	.note.nv.tkinfo,"",@"SHT_NOTE"
	.sectionflags	@"SHF_NOTE_NV_TKINFO"
	.tkinfo
        /*0018*/ 	.word	0x00000002
        /*0030*/ 	.string	""
        /*0030*/ 	.string	"ptxas"
        /*0030*/ 	.string	"Cuda compilation tools, release 13.0, V13.0.88"
        /*0030*/ 	.string	"Build cuda_13.0.r13.0/compiler.36424714_0"
        /*0030*/ 	.string	"-v  -suppress-debug-info  -lineinfo  -arch sm_80 "



//--------------------- .note.nv.cuinfo           --------------------------
	.section	.note.nv.cuinfo,"",@"SHT_NOTE"
	.sectionflags	@"SHF_NOTE_NV_CUINFO"
        /*0018*/ 	.short	0x0002
        /*001a*/ 	.short	0x0050
        /*001c*/ 	.short	0x0082
	.zero		2


//--------------------- .nv.info                  --------------------------
	.section	.nv.info,"",@"SHT_CUDA_INFO"
	.align	4


	//----- nvinfo : EIATTR_REGCOUNT
	.align		4
        /*0000*/ 	.byte	0x04, 0x2f
        /*0002*/ 	.short	(.L_2 - .L_1)
	.align		4
.L_1:
        /*0004*/ 	.word	index@(attn_fwd)
        /*0008*/ 	.word	0x00000080


	//----- nvinfo : EIATTR_FRAME_SIZE
	.align		4
.L_2:
        /*000c*/ 	.byte	0x04, 0x11
        /*000e*/ 	.short	(.L_4 - .L_3)
	.align		4
.L_3:
        /*0010*/ 	.word	index@(attn_fwd)
        /*0014*/ 	.word	0x00000050


	//----- nvinfo : EIATTR_MIN_STACK_SIZE
	.align		4
.L_4:
        /*0018*/ 	.byte	0x04, 0x12
        /*001a*/ 	.short	(.L_6 - .L_5)
	.align		4
.L_5:
        /*001c*/ 	.word	index@(attn_fwd)
        /*0020*/ 	.word	0x00000050
.L_6:


//--------------------- .nv.info.attn_fwd         --------------------------
	.section	.nv.info.attn_fwd,"",@"SHT_CUDA_INFO"
	.sectionflags	@""
	.align	4


	//----- nvinfo : EIATTR_CUDA_API_VERSION
	.align		4
        /*0000*/ 	.byte	0x04, 0x37
        /*0002*/ 	.short	(.L_8 - .L_7)
.L_7:
        /*0004*/ 	.word	0x00000082


	//----- nvinfo : EIATTR_SW2861232_WAR
	.align		4
.L_8:
        /*0008*/ 	.byte	0x01, 0x35
	.zero		2


	//----- nvinfo : EIATTR_PARAM_CBANK
	.align		4
        /*000c*/ 	.byte	0x04, 0x0a
        /*000e*/ 	.short	(.L_10 - .L_9)
	.align		4
.L_9:
        /*0010*/ 	.word	index@(.nv.constant0.attn_fwd)
        /*0014*/ 	.short	0x0160
        /*0016*/ 	.short	0x0088


	//----- nvinfo : EIATTR_CBANK_PARAM_SIZE
	.align		4
.L_10:
        /*0018*/ 	.byte	0x03, 0x19
        /*001a*/ 	.short	0x0088


	//----- nvinfo : EIATTR_KPARAM_INFO
	.align		4
        /*001c*/ 	.byte	0x04, 0x17
        /*001e*/ 	.short	(.L_12 - .L_11)
.L_11:
        /*0020*/ 	.word	0x00000000
        /*0024*/ 	.short	0x0019
        /*0026*/ 	.short	0x0080
        /*0028*/ 	.byte	0x00, 0xf4, 0x21, 0x00


	//----- nvinfo : EIATTR_KPARAM_INFO
	.align		4
.L_12:
        /*002c*/ 	.byte	0x04, 0x17
        /*002e*/ 	.short	(.L_14 - .L_13)
.L_13:
        /*0030*/ 	.word	0x00000000
        /*0034*/ 	.short	0x0018
        /*0036*/ 	.short	0x0078
        /*0038*/ 	.byte	0x00, 0xf4, 0x21, 0x00


	//----- nvinfo : EIATTR_KPARAM_INFO
	.align		4
.L_14:
        /*003c*/ 	.byte	0x04, 0x17
        /*003e*/ 	.short	(.L_16 - .L_15)
.L_15:
        /*0040*/ 	.word	0x00000000
        /*0044*/ 	.short	0x0017
        /*0046*/ 	.short	0x0070
        /*0048*/ 	.byte	0x00, 0xf0, 0x11, 0x00


	//----- nvinfo : EIATTR_KPARAM_INFO
	.align		4
.L_16:
        /*004c*/ 	.byte	0x04, 0x17
        /*004e*/ 	.short	(.L_18 - .L_17)
.L_17:
        /*0050*/ 	.word	0x00000000
        /*0054*/ 	.short	0x0016
        /*0056*/ 	.short	0x006c
        /*0058*/ 	.byte	0x00, 0xf0, 0x11, 0x00


	//----- nvinfo : EIATTR_KPARAM_INFO
	.align		4
.L_18:
        /*005c*/ 	.byte	0x04, 0x17
        /*005e*/ 	.short	(.L_20 - .L_19)
.L_19:
        /*0060*/ 	.word	0x00000000
        /*0064*/ 	.short	0x0015
        /*0066*/ 	.short	0x0068
        /*0068*/ 	.byte	0x00, 0xf0, 0x11, 0x00


	//----- nvinfo : EIATTR_KPARAM_INFO
	.align		4
.L_20:
        /*006c*/ 	.byte	0x04, 0x17
        /*006e*/ 	.short	(.L_22 - .L_21)
.L_21:
        /*0070*/ 	.word	0x00000000
        /*0074*/ 	.short	0x0014
        /*0076*/ 	.short	0x0064
        /*0078*/ 	.byte	0x00, 0xf0, 0x11, 0x00


	//----- nvinfo : EIATTR_KPARAM_INFO
	.align		4
.L_22:
        /*007c*/ 	.byte	0x04, 0x17
        /*007e*/ 	.short	(.L_24 - .L_23)
.L_23:
        /*0080*/ 	.word	0x00000000
        /*0084*/ 	.short	0x0013
        /*0086*/ 	.short	0x0060
        /*0088*/ 	.byte	0x00, 0xf0, 0x11, 0x00


	//----- nvinfo : EIATTR_KPARAM_INFO
	.align		4
.L_24:
        /*008c*/ 	.byte	0x04, 0x17
        /*008e*/ 	.short	(.L_26 - .L_25)
.L_25:
        /*0090*/ 	.word	0x00000000
        /*0094*/ 	.short	0x0012
        /*0096*/ 	.short	0x005c
        /*0098*/ 	.byte	0x00, 0xf0, 0x11, 0x00


	//----- nvinfo : EIATTR_KPARAM_INFO
	.align		4
.L_26:
        /*009c*/ 	.byte	0x04, 0x17
        /*009e*/ 	.short	(.L_28 - .L_27)
.L_27:
        /*00a0*/ 	.word	0x00000000
        /*00a4*/ 	.short	0x0011
        /*00a6*/ 	.short	0x0058
        /*00a8*/ 	.byte	0x00, 0xf0, 0x11, 0x00


	//----- nvinfo : EIATTR_KPARAM_INFO
	.align		4
.L_28:
        /*00ac*/ 	.byte	0x04, 0x17
        /*00ae*/ 	.short	(.L_30 - .L_29)
.L_29:
        /*00b0*/ 	.word	0x00000000
        /*00b4*/ 	.short	0x0010
        /*00b6*/ 	.short	0x0054
        /*00b8*/ 	.byte	0x00, 0xf0, 0x11, 0x00


	//----- nvinfo : EIATTR_KPARAM_INFO
	.align		4
.L_30:
        /*00bc*/ 	.byte	0x04, 0x17
        /*00be*/ 	.short	(.L_32 - .L_31)
.L_31:
        /*00c0*/ 	.word	0x00000000
        /*00c4*/ 	.short	0x000f
        /*00c6*/ 	.short	0x0050
        /*00c8*/ 	.byte	0x00, 0xf0, 0x11, 0x00


	//----- nvinfo : EIATTR_KPARAM_INFO
	.align		4
.L_32:
        /*00cc*/ 	.byte	0x04, 0x17
        /*00ce*/ 	.short	(.L_34 - .L_33)
.L_33:
        /*00d0*/ 	.word	0x00000000
        /*00d4*/ 	.short	0x000e
        /*00d6*/ 	.short	0x004c
        /*00d8*/ 	.byte	0x00, 0xf0, 0x11, 0x00


	//----- nvinfo : EIATTR_KPARAM_INFO
	.align		4
.L_34:
        /*00dc*/ 	.byte	0x04, 0x17
        /*00de*/ 	.short	(.L_36 - .L_35)
.L_35:
        /*00e0*/ 	.word	0x00000000
        /*00e4*/ 	.short	0x000d
        /*00e6*/ 	.short	0x0048
        /*00e8*/ 	.byte	0x00, 0xf0, 0x11, 0x00


	//----- nvinfo : EIATTR_KPARAM_INFO
	.align		4
.L_36:
        /*00ec*/ 	.byte	0x04, 0x17
        /*00ee*/ 	.short	(.L_38 - .L_37)
.L_37:
        /*00f0*/ 	.word	0x00000000
        /*00f4*/ 	.short	0x000c
        /*00f6*/ 	.short	0x0044
        /*00f8*/ 	.byte	0x00, 0xf0, 0x11, 0x00


	//----- nvinfo : EIATTR_KPARAM_INFO
	.align		4
.L_38:
        /*00fc*/ 	.byte	0x04, 0x17
        /*00fe*/ 	.short	(.L_40 - .L_39)
.L_39:
        /*0100*/ 	.word	0x00000000
        /*0104*/ 	.short	0x000b
        /*0106*/ 	.short	0x0040
        /*0108*/ 	.byte	0x00, 0xf0, 0x11, 0x00


	//----- nvinfo : EIATTR_KPARAM_INFO
	.align		4
.L_40:
        /*010c*/ 	.byte	0x04, 0x17
        /*010e*/ 	.short	(.L_42 - .L_41)
.L_41:
        /*0110*/ 	.word	0x00000000
        /*0114*/ 	.short	0x000a
        /*0116*/ 	.short	0x003c
        /*0118*/ 	.byte	0x00, 0xf0, 0x11, 0x00


	//----- nvinfo : EIATTR_KPARAM_INFO
	.align		4
.L_42:
        /*011c*/ 	.byte	0x04, 0x17
        /*011e*/ 	.short	(.L_44 - .L_43)
.L_43:
        /*0120*/ 	.word	0x00000000
        /*0124*/ 	.short	0x0009
        /*0126*/ 	.short	0x0038
        /*0128*/ 	.byte	0x00, 0xf0, 0x11, 0x00


	//----- nvinfo : EIATTR_KPARAM_INFO
	.align		4
.L_44:
        /*012c*/ 	.byte	0x04, 0x17
        /*012e*/ 	.short	(.L_46 - .L_45)
.L_45:
        /*0130*/ 	.word	0x00000000
        /*0134*/ 	.short	0x0008
        /*0136*/ 	.short	0x0034
        /*0138*/ 	.byte	0x00, 0xf0, 0x11, 0x00


	//----- nvinfo : EIATTR_KPARAM_INFO
	.align		4
.L_46:
        /*013c*/ 	.byte	0x04, 0x17
        /*013e*/ 	.short	(.L_48 - .L_47)
.L_47:
        /*0140*/ 	.word	0x00000000
        /*0144*/ 	.short	0x0007
        /*0146*/ 	.short	0x0030
        /*0148*/ 	.byte	0x00, 0xf0, 0x11, 0x00


	//----- nvinfo : EIATTR_KPARAM_INFO
	.align		4
.L_48:
        /*014c*/ 	.byte	0x04, 0x17
        /*014e*/ 	.short	(.L_50 - .L_49)
.L_49:
        /*0150*/ 	.word	0x00000000
        /*0154*/ 	.short	0x0006
        /*0156*/ 	.short	0x002c
        /*0158*/ 	.byte	0x00, 0xf0, 0x11, 0x00


	//----- nvinfo : EIATTR_KPARAM_INFO
	.align		4
.L_50:
        /*015c*/ 	.byte	0x04, 0x17
        /*015e*/ 	.short	(.L_52 - .L_51)
.L_51:
        /*0160*/ 	.word	0x00000000
        /*0164*/ 	.short	0x0005
        /*0166*/ 	.short	0x0028
        /*0168*/ 	.byte	0x00, 0xf0, 0x11, 0x00


	//----- nvinfo : EIATTR_KPARAM_INFO
	.align		4
.L_52:
        /*016c*/ 	.byte	0x04, 0x17
        /*016e*/ 	.short	(.L_54 - .L_53)
.L_53:
        /*0170*/ 	.word	0x00000000
        /*0174*/ 	.short	0x0004
        /*0176*/ 	.short	0x0020
        /*0178*/ 	.byte	0x00, 0xf4, 0x21, 0x00


	//----- nvinfo : EIATTR_KPARAM_INFO
	.align		4
.L_54:
        /*017c*/ 	.byte	0x04, 0x17
        /*017e*/ 	.short	(.L_56 - .L_55)
.L_55:
        /*0180*/ 	.word	0x00000000
        /*0184*/ 	.short	0x0003
        /*0186*/ 	.short	0x0018
        /*0188*/ 	.byte	0x00, 0xf4, 0x21, 0x00


	//----- nvinfo : EIATTR_KPARAM_INFO
	.align		4
.L_56:
        /*018c*/ 	.byte	0x04, 0x17
        /*018e*/ 	.short	(.L_58 - .L_57)
.L_57:
        /*0190*/ 	.word	0x00000000
        /*0194*/ 	.short	0x0002
        /*0196*/ 	.short	0x0010
        /*0198*/ 	.byte	0x00, 0xf4, 0x21, 0x00


	//----- nvinfo : EIATTR_KPARAM_INFO
	.align		4
.L_58:
        /*019c*/ 	.byte	0x04, 0x17
        /*019e*/ 	.short	(.L_60 - .L_59)
.L_59:
        /*01a0*/ 	.word	0x00000000
        /*01a4*/ 	.short	0x0001
        /*01a6*/ 	.short	0x0008
        /*01a8*/ 	.byte	0x00, 0xf4, 0x21, 0x00


	//----- nvinfo : EIATTR_KPARAM_INFO
	.align		4
.L_60:
        /*01ac*/ 	.byte	0x04, 0x17
        /*01ae*/ 	.short	(.L_62 - .L_61)
.L_61:
        /*01b0*/ 	.word	0x00000000
        /*01b4*/ 	.short	0x0000
        /*01b6*/ 	.short	0x0000
        /*01b8*/ 	.byte	0x00, 0xf4, 0x21, 0x00


	//----- nvinfo : EIATTR_MAXREG_COUNT
	.align		4
.L_62:
        /*01bc*/ 	.byte	0x03, 0x1b
        /*01be*/ 	.short	0x0080


	//----- nvinfo : EIATTR_NUM_BARRIERS
	.align		4
        /*01c0*/ 	.byte	0x02, 0x4c
        /*01c2*/ 	.byte	0x01
	.zero		1


	//----- nvinfo : EIATTR_ANNOTATIONS
	.align		4
        /*01c4*/ 	.byte	0x04, 0x55
        /*01c6*/ 	.short	(.L_64 - .L_63)


	//   ....[0]....
.L_63:
        /*01c8*/ 	.word	0x00000001
        /*01cc*/ 	.byte	0xc0, 0x10, 0x00, 0x00, 0x01, 0x00, 0x00, 0x00, 0x00, 0x11, 0x00, 0x00, 0x01, 0x00, 0x00, 0x00
        /* <DEDUP_REMOVED lines=8> */
        /*025c*/ 	.byte	0xf0, 0x14, 0x00, 0x00, 0x01, 0x00, 0x00, 0x00, 0x80, 0x17, 0x00, 0x00


	//----- nvinfo : EIATTR_MERCURY_ISA_VERSION
	.align		4
.L_64:
        /*0268*/ 	.byte	0x03, 0x5f
        /*026a*/ 	.short	0x0000


	//----- nvinfo : EIATTR_COOP_GROUP_MASK_REGIDS
	.align		4
        /*026c*/ 	.byte	0x04, 0x29
        /*026e*/ 	.short	(.L_66 - .L_65)


	//   ....[0]....
.L_65:
        /*0270*/ 	.word	0xffffffff


	//   ....[1]....
        /*0274*/ 	.word	0xffffffff


	//   ....[2]....
        /*0278*/ 	.word	0xffffffff


	//   ....[3]....
        /*027c*/ 	.word	0xffffffff


	//   ....[4]....
        /*0280*/ 	.word	0xffffffff


	//   ....[5]....
        /*0284*/ 	.word	0xffffffff


	//   ....[6]....
        /*0288*/ 	.word	0xffffffff


	//   ....[7]....
        /*028c*/ 	.word	0xffffffff


	//----- nvinfo : EIATTR_COOP_GROUP_INSTR_OFFSETS
	.align		4
.L_66:
        /*0290*/ 	.byte	0x04, 0x28
        /*0292*/ 	.short	(.L_68 - .L_67)


	//   ....[0]....
.L_67:
        /*0294*/ 	.word	0x00001e70


	//   ....[1]....
        /*0298*/ 	.word	0x00001f30


	//   ....[2]....
        /*029c*/ 	.word	0x00001f40


	//   ....[3]....
        /*02a0*/ 	.word	0x00001f70


	//   ....[4]....
        /*02a4*/ 	.word	0x00002d60


	//   ....[5]....
        /*02a8*/ 	.word	0x00002d70


	//   ....[6]....
        /*02ac*/ 	.word	0x00002dd0


	//   ....[7]....
        /*02b0*/ 	.word	0x00002de0


	//----- nvinfo : EIATTR_EXIT_INSTR_OFFSETS
	.align		4
.L_68:
        /*02b4*/ 	.byte	0x04, 0x1c
        /*02b6*/ 	.short	(.L_70 - .L_69)


	//   ....[0]....
.L_69:
        /*02b8*/ 	.word	0x000047f0


	//   ....[1]....
        /*02bc*/ 	.word	0x00004890


	//----- nvinfo : EIATTR_REQNTID
	.align		4
.L_70:
        /*02c0*/ 	.byte	0x04, 0x10
        /*02c2*/ 	.short	(.L_72 - .L_71)
.L_71:
        /*02c4*/ 	.word	0x00000200
        /*02c8*/ 	.word	0x00000001
        /*02cc*/ 	.word	0x00000001
.L_72:


//--------------------- .nv.callgraph             --------------------------
	.section	.nv.callgraph,"",@"SHT_CUDA_CALLGRAPH"
	.align	4
	.sectionentsize	8
	.align		4
        /*0000*/ 	.word	0x00000000
	.align		4
        /*0004*/ 	.word	0xffffffff
	.align		4
        /*0008*/ 	.word	0x00000000
	.align		4
        /*000c*/ 	.word	0xfffffffe
	.align		4
        /*0010*/ 	.word	0x00000000
	.align		4
        /*0014*/ 	.word	0xfffffffd
	.align		4
        /*0018*/ 	.word	0x00000000
	.align		4
        /*001c*/ 	.word	0xfffffffc


//--------------------- .nv.rel.action            --------------------------
	.section	.nv.rel.action,"",@"SHT_CUDA_RELOCINFO"
	.align	8
	.sectionentsize	8
        /*0000*/ 	.byte	0x73, 0x00, 0x00, 0x00, 0x00, 0x00, 0x00, 0x00, 0x00, 0x00, 0x00, 0x11, 0x25, 0x00, 0x05, 0x36


//--------------------- .nv.constant4             --------------------------
	.section	.nv.constant4,"a",@progbits
	.align	8
	.align		8
.nv.constant4:
        /*0000*/ 	.dword	_$_str


//--------------------- .nv.constant0.attn_fwd    --------------------------
	.section	.nv.constant0.attn_fwd,"a",@progbits
	.sectionflags	@""
	.align	4
.nv.constant0.attn_fwd:
	.zero		488


//--------------------- .text.attn_fwd            --------------------------
	.section	.text.attn_fwd,"ax",@progbits
	.sectioninfo	@"SHI_REGISTERS=128"
	.align	128
        .global         attn_fwd
        .type           attn_fwd,@function
        .size           attn_fwd,(.L_x_4 - attn_fwd)
        .other          attn_fwd,@"STO_CUDA_ENTRY STV_DEFAULT"
attn_fwd:
.text.attn_fwd:
[----:B------:R-:W-:Y:S02]  /*0000*/  MOV R1, c[0x0][0x28] ;  /* 0x00000a0000017a02 */ /* 0x000fe40000000f00 */
[----:B------:R-:W0:Y:S01]  /*0010*/  S2R R49, SR_TID.X ;  /* 0x0000000000317919 */ /* 0x000e220000002100 */
[----:B------:R-:W-:Y:S01]  /*0020*/  ULDC.64 UR4, c[0x0][0x118] ;  /* 0x0000460000047ab9 */ /* 0x000fe20000000a00 */
[----:B------:R-:W-:Y:S02]  /*0030*/  IADD3 R1, R1, -0x50, RZ ;  /* 0xffffffb001017810 */ /* 0x000fe40007ffe0ff */
[----:B------:R-:W1:Y:S04]  /*0040*/  S2R R3, SR_CTAID.X ;  /* 0x0000000000037919 */ /* 0x000e680000002500 */
[----:B------:R-:W2:Y:S01]  /*0050*/  S2R R51, SR_CTAID.Y ;  /* 0x0000000000337919 */ /* 0x000ea20000002600 */
[----:B0-----:R-:W-:-:S05]  /*0060*/  LOP3.LUT R0, R49, 0xff, RZ, 0xc0, !PT ;  /* 0x000000ff31007812 */ /* 0x001fca00078ec0ff */
[----:B-1----:R-:W-:Y:S01]  /*0070*/  IMAD R4, R3, 0x100, R0 ;  /* 0x0000010003047824 */ /* 0x002fe200078e0200 */
[----:B------:R-:W-:Y:S01]  /*0080*/  SHF.R.U32.HI R3, RZ, 0x8, R49 ;  /* 0x00000008ff037819 */ /* 0x000fe20000011631 */
[----:B--2---:R-:W-:Y:S02]  /*0090*/  IMAD R2, R51, c[0x0][0x190], RZ ;  /* 0x0000640033027a24 */ /* 0x004fe400078e02ff */
[----:B------:R-:W-:Y:S01]  /*00a0*/  IMAD R5, R4, c[0x0][0x194], RZ ;  /* 0x0000650004057a24 */ /* 0x000fe200078e02ff */
[----:B------:R-:W-:Y:S01]  /*00b0*/  SGXT.U32 R7, R3, 0x1 ;  /* 0x000000010307781a */ /* 0x000fe20000000000 */
[C---:B------:R-:W-:Y:S01]  /*00c0*/  IMAD.SHL.U32 R3, R2.reuse, 0x2, RZ ;  /* 0x0000000202037824 */ /* 0x040fe200078e00ff */
[----:B------:R-:W-:Y:S01]  /*00d0*/  MOV R4, c[0x0][0x198] ;  /* 0x0000660000047a02 */ /* 0x000fe20000000f00 */
[----:B------:R-:W-:Y:S01]  /*00e0*/  IMAD.HI R2, R2, 0x2, RZ ;  /* 0x0000000202027827 */ /* 0x000fe200078e02ff */
[----:B------:R-:W-:-:S03]  /*00f0*/  SHF.L.U32 R6, R5, 0x1, RZ ;  /* 0x0000000105067819 */ /* 0x000fc600000006ff */
[----:B------:R-:W-:Y:S01]  /*0100*/  IMAD R7, R7, c[0x0][0x198], RZ ;  /* 0x0000660007077a24 */ /* 0x000fe200078e02ff */
[----:B------:R-:W-:Y:S01]  /*0110*/  IADD3 R3, P0, P1, R6, c[0x0][0x160], R3 ;  /* 0x0000580006037a10 */ /* 0x000fe2000791e003 */
[----:B------:R-:W-:-:S04]  /*0120*/  IMAD.HI R5, R5, 0x2, RZ ;  /* 0x0000000205057827 */ /* 0x000fc800078e02ff */
[C---:B------:R-:W-:Y:S01]  /*0130*/  IMAD R11, R4.reuse, 0x2, R7 ;  /* 0x00000002040b7824 */ /* 0x040fe200078e0207 */
[----:B------:R-:W-:Y:S02]  /*0140*/  IADD3.X R2, R5, c[0x0][0x164], R2, P0, P1 ;  /* 0x0000590005027a10 */ /* 0x000fe400007e2402 */
[C---:B------:R-:W-:Y:S02]  /*0150*/  LEA R8, P0, R7.reuse, R3, 0x1 ;  /* 0x0000000307087211 */ /* 0x040fe400078008ff */
[C---:B------:R-:W-:Y:S02]  /*0160*/  LEA R13, R4.reuse, R11, 0x1 ;  /* 0x0000000b040d7211 */ /* 0x040fe400078e08ff */
[----:B------:R-:W-:Y:S02]  /*0170*/  LEA.HI.X.SX32 R9, R7, R2, 0x1, P0 ;  /* 0x0000000207097211 */ /* 0x000fe400000f0eff */
[-C--:B------:R-:W-:Y:S01]  /*0180*/  LEA R12, P0, R13, R3.reuse, 0x1 ;  /* 0x000000030d0c7211 */ /* 0x080fe200078008ff */
[C---:B------:R-:W-:Y:S01]  /*0190*/  IMAD R7, R4.reuse, 0x2, R13 ;  /* 0x0000000204077824 */ /* 0x040fe200078e020d */
[----:B------:R-:W-:Y:S01]  /*01a0*/  LEA R10, P1, R11, R3, 0x1 ;  /* 0x000000030b0a7211 */ /* 0x000fe200078208ff */
[----:B------:R0:W2:Y:S03]  /*01b0*/  LDG.E.U16 R5, [R8.64] ;  /* 0x0000000408057981 */ /* 0x0000a6000c1e1500 */
[----:B------:R-:W-:-:S02]  /*01c0*/  LEA R17, R4, R7, 0x1 ;  /* 0x0000000704117211 */ /* 0x000fc400078e08ff */
[-C--:B------:R-:W-:Y:S02]  /*01d0*/  LEA.HI.X.SX32 R13, R13, R2.reuse, 0x1, P0 ;  /* 0x000000020d0d7211 */ /* 0x080fe400000f0eff */
[-C--:B------:R-:W-:Y:S01]  /*01e0*/  LEA R14, P0, R7, R3.reuse, 0x1 ;  /* 0x00000003070e7211 */ /* 0x080fe200078008ff */
[C---:B------:R-:W-:Y:S01]  /*01f0*/  IMAD R19, R4.reuse, 0x2, R17 ;  /* 0x0000000204137824 */ /* 0x040fe200078e0211 */
[-C--:B------:R-:W-:Y:S02]  /*0200*/  LEA.HI.X.SX32 R11, R11, R2.reuse, 0x1, P1 ;  /* 0x000000020b0b7211 */ /* 0x080fe400008f0eff */
[----:B------:R-:W-:Y:S02]  /*0210*/  LEA.HI.X.SX32 R15, R7, R2, 0x1, P0 ;  /* 0x00000002070f7211 */ /* 0x000fe400000f0eff */
[----:B------:R-:W-:Y:S01]  /*0220*/  LEA R18, P0, R19, R3, 0x1 ;  /* 0x0000000313127211 */ /* 0x000fe200078008ff */
[----:B------:R1:W3:Y:S01]  /*0230*/  LDG.E.U16 R6, [R10.64] ;  /* 0x000000040a067981 */ /* 0x0002e2000c1e1500 */
[----:B0-----:R-:W-:-:S02]  /*0240*/  LEA R9, R4, R19, 0x1 ;  /* 0x0000001304097211 */ /* 0x001fc400078e08ff */
[----:B------:R-:W-:Y:S01]  /*0250*/  LEA.HI.X.SX32 R19, R19, R2, 0x1, P0 ;  /* 0x0000000213137211 */ /* 0x000fe200000f0eff */
[----:B------:R0:W4:Y:S02]  /*0260*/  LDG.E.U16 R7, [R12.64] ;  /* 0x000000040c077981 */ /* 0x000124000c1e1500 */
[----:B------:R-:W-:Y:S01]  /*0270*/  IMAD R21, R4, 0x2, R9 ;  /* 0x0000000204157824 */ /* 0x000fe200078e0209 */
[-C--:B------:R-:W-:Y:S01]  /*0280*/  LEA R16, P1, R17, R3.reuse, 0x1 ;  /* 0x0000000311107211 */ /* 0x080fe200078208ff */
[----:B------:R5:W3:Y:S01]  /*0290*/  LDG.E.U16 R8, [R14.64] ;  /* 0x000000040e087981 */ /* 0x000ae2000c1e1500 */
[----:B-1----:R-:W-:-:S03]  /*02a0*/  LEA R10, P0, R9, R3, 0x1 ;  /* 0x00000003090a7211 */ /* 0x002fc600078008ff */
[----:B------:R1:W3:Y:S01]  /*02b0*/  LDG.E.U16 R26, [R18.64] ;  /* 0x00000004121a7981 */ /* 0x0002e2000c1e1500 */
[-C--:B------:R-:W-:Y:S02]  /*02c0*/  LEA.HI.X.SX32 R11, R9, R2.reuse, 0x1, P0 ;  /* 0x00000002090b7211 */ /* 0x080fe400000f0eff */
[C---:B------:R-:W-:Y:S02]  /*02d0*/  LEA R9, R4.reuse, R21, 0x1 ;  /* 0x0000001504097211 */ /* 0x040fe400078e08ff */
[-C--:B------:R-:W-:Y:S01]  /*02e0*/  LEA.HI.X.SX32 R17, R17, R2.reuse, 0x1, P1 ;  /* 0x0000000211117211 */ /* 0x080fe200008f0eff */
[----:B------:R1:W3:Y:S01]  /*02f0*/  LDG.E.U16 R28, [R10.64] ;  /* 0x000000040a1c7981 */ /* 0x0002e2000c1e1500 */
[-C--:B0-----:R-:W-:Y:S01]  /*0300*/  LEA R12, P0, R21, R3.reuse, 0x1 ;  /* 0x00000003150c7211 */ /* 0x081fe200078008ff */
[----:B------:R-:W-:Y:S01]  /*0310*/  IMAD R23, R4, 0x2, R9 ;  /* 0x0000000204177824 */ /* 0x000fe200078e0209 */
[----:B------:R-:W-:Y:S01]  /*0320*/  LEA R20, P1, R9, R3, 0x1 ;  /* 0x0000000309147211 */ /* 0x000fe200078208ff */
[----:B------:R0:W3:Y:S01]  /*0330*/  LDG.E.U16 R24, [R16.64] ;  /* 0x0000000410187981 */ /* 0x0000e2000c1e1500 */
[----:B------:R-:W-:-:S02]  /*0340*/  LEA.HI.X.SX32 R13, R21, R2, 0x1, P0 ;  /* 0x00000002150d7211 */ /* 0x000fc400000f0eff */
[-C--:B------:R-:W-:Y:S02]  /*0350*/  LEA.HI.X.SX32 R21, R9, R2.reuse, 0x1, P1 ;  /* 0x0000000209157211 */ /* 0x080fe400008f0eff */
[C---:B-----5:R-:W-:Y:S01]  /*0360*/  LEA R14, P0, R23.reuse, R3, 0x1 ;  /* 0x00000003170e7211 */ /* 0x060fe200078008ff */
[----:B------:R5:W4:Y:S01]  /*0370*/  LDG.E.U16 R30, [R12.64] ;  /* 0x000000040c1e7981 */ /* 0x000b22000c1e1500 */
[C---:B------:R-:W-:Y:S02]  /*0380*/  LEA R9, R4.reuse, R23, 0x1 ;  /* 0x0000001704097211 */ /* 0x040fe400078e08ff */
[-C--:B------:R-:W-:Y:S01]  /*0390*/  LEA.HI.X.SX32 R15, R23, R2.reuse, 0x1, P0 ;  /* 0x00000002170f7211 */ /* 0x080fe200000f0eff */
[----:B------:R5:W4:Y:S01]  /*03a0*/  LDG.E.U16 R31, [R20.64] ;  /* 0x00000004141f7981 */ /* 0x000b22000c1e1500 */
[C---:B0-----:R-:W-:Y:S01]  /*03b0*/  LEA R16, P0, R9.reuse, R3, 0x1 ;  /* 0x0000000309107211 */ /* 0x041fe200078008ff */
[----:B-1----:R-:W-:Y:S02]  /*03c0*/  IMAD R19, R4, 0x2, R9 ;  /* 0x0000000204137824 */ /* 0x002fe400078e0209 */
[----:B------:R0:W4:Y:S01]  /*03d0*/  LDG.E.U16 R32, [R14.64] ;  /* 0x000000040e207981 */ /* 0x000122000c1e1500 */
[----:B------:R-:W-:-:S02]  /*03e0*/  LEA.HI.X.SX32 R17, R9, R2, 0x1, P0 ;  /* 0x0000000209117211 */ /* 0x000fc400000f0eff */
[C---:B------:R-:W-:Y:S02]  /*03f0*/  LEA R9, R4.reuse, R19, 0x1 ;  /* 0x0000001304097211 */ /* 0x040fe400078e08ff */
[-C--:B------:R-:W-:Y:S01]  /*0400*/  LEA R10, P0, R19, R3.reuse, 0x1 ;  /* 0x00000003130a7211 */ /* 0x080fe200078008ff */
[----:B------:R1:W4:Y:S01]  /*0410*/  LDG.E.U16 R33, [R16.64] ;  /* 0x0000000410217981 */ /* 0x000322000c1e1500 */
[----:B------:R-:W-:Y:S01]  /*0420*/  LEA R18, P1, R9, R3, 0x1 ;  /* 0x0000000309127211 */ /* 0x000fe200078208ff */
[C---:B------:R-:W-:Y:S01]  /*0430*/  IMAD R23, R4.reuse, 0x2, R9 ;  /* 0x0000000204177824 */ /* 0x040fe200078e0209 */
[-C--:B------:R-:W-:Y:S02]  /*0440*/  LEA.HI.X.SX32 R11, R19, R2.reuse, 0x1, P0 ;  /* 0x00000002130b7211 */ /* 0x080fe400000f0eff */
[----:B------:R-:W-:Y:S02]  /*0450*/  LEA.HI.X.SX32 R19, R9, R2, 0x1, P1 ;  /* 0x0000000209137211 */ /* 0x000fe400008f0eff */
[----:B------:R-:W-:Y:S01]  /*0460*/  LEA R9, R4, R23, 0x1 ;  /* 0x0000001704097211 */ /* 0x000fe200078e08ff */
[----:B------:R1:W4:Y:S01]  /*0470*/  LDG.E.U16 R34, [R10.64] ;  /* 0x000000040a227981 */ /* 0x000322000c1e1500 */
[----:B-----5:R-:W-:-:S03]  /*0480*/  LEA R12, P0, R23, R3, 0x1 ;  /* 0x00000003170c7211 */ /* 0x020fc600078008ff */
[C---:B------:R-:W-:Y:S01]  /*0490*/  IMAD R21, R4.reuse, 0x2, R9 ;  /* 0x0000000204157824 */ /* 0x040fe200078e0209 */
[-C--:B------:R-:W-:Y:S01]  /*04a0*/  LEA.HI.X.SX32 R13, R23, R2.reuse, 0x1, P0 ;  /* 0x00000002170d7211 */ /* 0x080fe200000f0eff */
[----:B------:R5:W4:Y:S01]  /*04b0*/  LDG.E.U16 R35, [R18.64] ;  /* 0x0000000412237981 */ /* 0x000b22000c1e1500 */
[C---:B0-----:R-:W-:Y:S02]  /*04c0*/  LEA R14, P0, R9.reuse, R3, 0x1 ;  /* 0x00000003090e7211 */ /* 0x041fe400078008ff */
[----:B------:R-:W-:Y:S01]  /*04d0*/  LEA R23, R4, R21, 0x1 ;  /* 0x0000001504177211 */ /* 0x000fe200078e08ff */
[----:B------:R0:W4:Y:S01]  /*04e0*/  LDG.E.U16 R36, [R12.64] ;  /* 0x000000040c247981 */ /* 0x000122000c1e1500 */
[----:B------:R-:W-:-:S03]  /*04f0*/  LEA.HI.X.SX32 R15, R9, R2, 0x1, P0 ;  /* 0x00000002090f7211 */ /* 0x000fc600000f0eff */
[C---:B------:R-:W-:Y:S01]  /*0500*/  IMAD R9, R4.reuse, 0x2, R23 ;  /* 0x0000000204097824 */ /* 0x040fe200078e0217 */
[----:B-1----:R-:W-:Y:S01]  /*0510*/  LEA R16, P0, R21, R3, 0x1 ;  /* 0x0000000315107211 */ /* 0x002fe200078008ff */
[----:B------:R1:W4:Y:S03]  /*0520*/  LDG.E.U16 R37, [R14.64] ;  /* 0x000000040e257981 */ /* 0x000326000c1e1500 */
[----:B------:R-:W-:-:S05]  /*0530*/  LEA R25, R4, R9, 0x1 ;  /* 0x0000000904197211 */ /* 0x000fca00078e08ff */
[C---:B------:R-:W-:Y:S01]  /*0540*/  IMAD R27, R4.reuse, 0x2, R25 ;  /* 0x00000002041b7824 */ /* 0x040fe200078e0219 */
[-C--:B------:R-:W-:Y:S02]  /*0550*/  LEA.HI.X.SX32 R17, R21, R2.reuse, 0x1, P0 ;  /* 0x0000000215117211 */ /* 0x080fe400000f0eff */
[C---:B------:R-:W-:Y:S02]  /*0560*/  LEA R10, P0, R9.reuse, R3, 0x1 ;  /* 0x00000003090a7211 */ /* 0x040fe400078008ff */
[C---:B-----5:R-:W-:Y:S01]  /*0570*/  LEA R19, R4.reuse, R27, 0x1 ;  /* 0x0000001b04137211 */ /* 0x060fe200078e08ff */
[----:B------:R5:W4:Y:S01]  /*0580*/  LDG.E.U16 R38, [R16.64] ;  /* 0x0000000410267981 */ /* 0x000b22000c1e1500 */
[-C--:B------:R-:W-:Y:S02]  /*0590*/  LEA.HI.X.SX32 R11, R9, R2.reuse, 0x1, P0 ;  /* 0x00000002090b7211 */ /* 0x080fe400000f0eff */
[-C--:B------:R-:W-:Y:S01]  /*05a0*/  LEA R20, P1, R23, R3.reuse, 0x1 ;  /* 0x0000000317147211 */ /* 0x080fe200078208ff */
[----:B------:R-:W-:Y:S01]  /*05b0*/  IMAD R9, R4, 0x2, R19 ;  /* 0x0000000204097824 */ /* 0x000fe200078e0213 */
[----:B0-----:R-:W-:Y:S01]  /*05c0*/  LEA R12, P0, R25, R3, 0x1 ;  /* 0x00000003190c7211 */ /* 0x001fe200078008ff */
[----:B------:R0:W4:Y:S01]  /*05d0*/  LDG.E.U16 R40, [R10.64] ;  /* 0x000000040a287981 */ /* 0x000122000c1e1500 */
[----:B------:R-:W-:-:S02]  /*05e0*/  LEA.HI.X.SX32 R21, R23, R2, 0x1, P1 ;  /* 0x0000000217157211 */ /* 0x000fc400008f0eff */
[C---:B------:R-:W-:Y:S02]  /*05f0*/  LEA R23, R4.reuse, R9, 0x1 ;  /* 0x0000000904177211 */ /* 0x040fe400078e08ff */
[----:B------:R-:W-:Y:S01]  /*0600*/  LEA.HI.X.SX32 R13, R25, R2, 0x1, P0 ;  /* 0x00000002190d7211 */ /* 0x000fe200000f0eff */
[----:B------:R0:W4:Y:S02]  /*0610*/  LDG.E.U16 R39, [R20.64] ;  /* 0x0000000414277981 */ /* 0x000124000c1e1500 */
[C---:B------:R-:W-:Y:S01]  /*0620*/  IMAD R25, R4.reuse, 0x2, R23 ;  /* 0x0000000204197824 */ /* 0x040fe200078e0217 */
[----:B-1----:R-:W-:Y:S01]  /*0630*/  LEA R14, P0, R9, R3, 0x1 ;  /* 0x00000003090e7211 */ /* 0x002fe200078008ff */
[----:B------:R1:W4:Y:S03]  /*0640*/  LDG.E.U16 R41, [R12.64] ;  /* 0x000000040c297981 */ /* 0x000326000c1e1500 */
[----:B0-----:R-:W-:-:S02]  /*0650*/  LEA R21, R4, R25, 0x1 ;  /* 0x0000001904157211 */ /* 0x001fc400078e08ff */
[----:B------:R-:W-:-:S03]  /*0660*/  LEA.HI.X.SX32 R15, R9, R2, 0x1, P0 ;  /* 0x00000002090f7211 */ /* 0x000fc600000f0eff */
[C---:B------:R-:W-:Y:S01]  /*0670*/  IMAD R9, R4.reuse, 0x2, R21 ;  /* 0x0000000204097824 */ /* 0x040fe200078e0215 */
[C---:B------:R-:W-:Y:S01]  /*0680*/  LEA R18, P1, R19.reuse, R3, 0x1 ;  /* 0x0000000313127211 */ /* 0x040fe200078208ff */
[----:B------:R0:W4:Y:S03]  /*0690*/  LDG.E.U16 R43, [R14.64] ;  /* 0x000000040e2b7981 */ /* 0x000126000c1e1500 */
[C---:B------:R-:W-:Y:S02]  /*06a0*/  LEA R11, R4.reuse, R9, 0x1 ;  /* 0x00000009040b7211 */ /* 0x040fe400078e08ff */
[-C--:B------:R-:W-:Y:S02]  /*06b0*/  LEA.HI.X.SX32 R19, R19, R2.reuse, 0x1, P1 ;  /* 0x0000000213137211 */ /* 0x080fe400008f0eff */
[-C--:B-----5:R-:W-:Y:S01]  /*06c0*/  LEA R16, P0, R23, R3.reuse, 0x1 ;  /* 0x0000000317107211 */ /* 0x0a0fe200078008ff */
[----:B------:R-:W-:Y:S01]  /*06d0*/  IMAD R29, R4, 0x2, R11 ;  /* 0x00000002041d7824 */ /* 0x000fe200078e020b */
[----:B------:R-:W-:Y:S01]  /*06e0*/  LEA R20, P1, R21, R3, 0x1 ;  /* 0x0000000315147211 */ /* 0x000fe200078208ff */
[----:B------:R5:W4:Y:S01]  /*06f0*/  LDG.E.U16 R42, [R18.64] ;  /* 0x00000004122a7981 */ /* 0x000b22000c1e1500 */
[----:B------:R-:W-:-:S02]  /*0700*/  LEA.HI.X.SX32 R17, R23, R2, 0x1, P0 ;  /* 0x0000000217117211 */ /* 0x000fc400000f0eff */
[----:B-1----:R-:W-:Y:S02]  /*0710*/  LEA R12, P0, R9, R3, 0x1 ;  /* 0x00000003090c7211 */ /* 0x002fe400078008ff */
[----:B------:R-:W-:Y:S01]  /*0720*/  LEA.HI.X.SX32 R21, R21, R2, 0x1, P1 ;  /* 0x0000000215157211 */ /* 0x000fe200008f0eff */
[----:B------:R1:W4:Y:S01]  /*0730*/  LDG.E.U16 R44, [R16.64] ;  /* 0x00000004102c7981 */ /* 0x000322000c1e1500 */
[----:B-----5:R-:W-:-:S03]  /*0740*/  LEA R19, R4, R29, 0x1 ;  /* 0x0000001d04137211 */ /* 0x020fc600078e08ff */
[----:B------:R5:W4:Y:S01]  /*0750*/  LDG.E.U16 R45, [R20.64] ;  /* 0x00000004142d7981 */ /* 0x000b22000c1e1500 */
[-C--:B------:R-:W-:Y:S02]  /*0760*/  LEA.HI.X.SX32 R13, R9, R2.reuse, 0x1, P0 ;  /* 0x00000002090d7211 */ /* 0x080fe400000f0eff */
[-C--:B------:R-:W-:Y:S01]  /*0770*/  LEA R22, P1, R19, R3.reuse, 0x1 ;  /* 0x0000000313167211 */ /* 0x080fe200078208ff */
[C---:B------:R-:W-:Y:S01]  /*0780*/  IMAD R9, R4.reuse, 0x2, R19 ;  /* 0x0000000204097824 */ /* 0x040fe200078e0213 */
[----:B------:R-:W-:Y:S01]  /*0790*/  LEA R18, P0, R11, R3, 0x1 ;  /* 0x000000030b127211 */ /* 0x000fe200078008ff */
[----:B------:R0:W4:Y:S01]  /*07a0*/  LDG.E.U16 R46, [R12.64] ;  /* 0x000000040c2e7981 */ /* 0x000122000c1e1500 */
[-C--:B------:R-:W-:Y:S02]  /*07b0*/  LEA.HI.X.SX32 R23, R19, R2.reuse, 0x1, P1 ;  /* 0x0000000213177211 */ /* 0x080fe400008f0eff */
[----:B------:R-:W-:Y:S02]  /*07c0*/  LEA.HI.X.SX32 R19, R11, R2, 0x1, P0 ;  /* 0x000000020b137211 */ /* 0x000fe400000f0eff */
[----:B------:R-:W-:Y:S01]  /*07d0*/  LEA R11, R4, R9, 0x1 ;  /* 0x00000009040b7211 */ /* 0x000fe200078e08ff */
[----:B------:R0:W4:Y:S01]  /*07e0*/  LDG.E.U16 R47, [R22.64] ;  /* 0x00000004162f7981 */ /* 0x000122000c1e1500 */
[----:B-1----:R-:W-:-:S02]  /*07f0*/  LEA R16, P0, R9, R3, 0x1 ;  /* 0x0000000309107211 */ /* 0x002fc400078008ff */
[-C--:B-----5:R-:W-:Y:S01]  /*0800*/  LEA R20, P1, R11, R3.reuse, 0x1 ;  /* 0x000000030b147211 */ /* 0x0a0fe200078208ff */
[----:B------:R-:W5:Y:S01]  /*0810*/  LDG.E.U16 R18, [R18.64] ;  /* 0x0000000412127981 */ /* 0x000f62000c1e1500 */
[-C--:B------:R-:W-:Y:S02]  /*0820*/  LEA.HI.X.SX32 R17, R9, R2.reuse, 0x1, P0 ;  /* 0x0000000209117211 */ /* 0x080fe400000f0eff */
[-C--:B------:R-:W-:Y:S01]  /*0830*/  LEA R10, P0, R27, R3.reuse, 0x1 ;  /* 0x000000031b0a7211 */ /* 0x080fe200078008ff */
[----:B------:R-:W-:Y:S01]  /*0840*/  IMAD R4, R4, 0x2, R11 ;  /* 0x0000000204047824 */ /* 0x000fe200078e020b */
[-C--:B------:R-:W-:Y:S01]  /*0850*/  LEA.HI.X.SX32 R21, R11, R2.reuse, 0x1, P1 ;  /* 0x000000020b157211 */ /* 0x080fe200008f0eff */
[----:B------:R-:W5:Y:S01]  /*0860*/  LDG.E.U16 R16, [R16.64] ;  /* 0x0000000410107981 */ /* 0x000f62000c1e1500 */
[----:B------:R-:W-:Y:S02]  /*0870*/  LEA.HI.X.SX32 R11, R27, R2, 0x1, P0 ;  /* 0x000000021b0b7211 */ /* 0x000fe400000f0eff */
[-C--:B0-----:R-:W-:Y:S01]  /*0880*/  LEA R12, P0, R25, R3.reuse, 0x1 ;  /* 0x00000003190c7211 */ /* 0x081fe200078008ff */
[----:B------:R-:W5:Y:S01]  /*0890*/  LDG.E.U16 R20, [R20.64] ;  /* 0x0000000414147981 */ /* 0x000f62000c1e1500 */
[----:B------:R-:W-:-:S02]  /*08a0*/  LEA R14, P1, R29, R3, 0x1 ;  /* 0x000000031d0e7211 */ /* 0x000fc400078208ff */
[-C--:B------:R-:W-:Y:S01]  /*08b0*/  LEA.HI.X.SX32 R13, R25, R2.reuse, 0x1, P0 ;  /* 0x00000002190d7211 */ /* 0x080fe200000f0eff */
[----:B------:R-:W5:Y:S01]  /*08c0*/  LDG.E.U16 R10, [R10.64] ;  /* 0x000000040a0a7981 */ /* 0x000f62000c1e1500 */
[C---:B------:R-:W-:Y:S02]  /*08d0*/  LEA R22, P0, R4.reuse, R3, 0x1 ;  /* 0x0000000304167211 */ /* 0x040fe400078008ff */
[-C--:B------:R-:W-:Y:S01]  /*08e0*/  LEA.HI.X.SX32 R15, R29, R2.reuse, 0x1, P1 ;  /* 0x000000021d0f7211 */ /* 0x080fe200008f0eff */
[----:B------:R-:W5:Y:S01]  /*08f0*/  LDG.E.U16 R12, [R12.64] ;  /* 0x000000040c0c7981 */ /* 0x000f62000c1e1500 */
[----:B------:R-:W-:-:S03]  /*0900*/  LEA.HI.X.SX32 R23, R4, R2, 0x1, P0 ;  /* 0x0000000204177211 */ /* 0x000fc600000f0eff */
[----:B------:R-:W5:Y:S04]  /*0910*/  LDG.E.U16 R14, [R14.64] ;  /* 0x000000040e0e7981 */ /* 0x000f68000c1e1500 */
[----:B------:R-:W5:Y:S01]  /*0920*/  LDG.E.U16 R22, [R22.64] ;  /* 0x0000000416167981 */ /* 0x000f62000c1e1500 */
[----:B------:R-:W-:Y:S02]  /*0930*/  SHF.R.S32.HI R2, RZ, 0x8, R49 ;  /* 0x00000008ff027819 */ /* 0x000fe40000011431 */
[----:B------:R-:W-:Y:S02]  /*0940*/  SHF.L.U32 R3, R0, 0x1, RZ ;  /* 0x0000000100037819 */ /* 0x000fe400000006ff */
[----:B------:R-:W-:Y:S01]  /*0950*/  SGXT R0, R2, 0x1 ;  /* 0x000000010200781a */ /* 0x000fe20000000200 */
[----:B------:R-:W-:-:S03]  /*0960*/  IMAD.MOV.U32 R2, RZ, RZ, 0x1 ;  /* 0x00000001ff027424 */ /* 0x000fc600078e00ff */
[----:B------:R-:W-:Y:S02]  /*0970*/  LOP3.LUT R0, R3, 0x210, R0, 0x78, !PT ;  /* 0x0000021003007812 */ /* 0x000fe400078e7800 */
[----:B------:R-:W-:Y:S02]  /*0980*/  ISETP.LE.AND P0, PT, R2, c[0x0][0x1d0], PT ;  /* 0x0000740002007a0c */ /* 0x000fe40003f03270 */
[C---:B------:R-:W-:Y:S02]  /*0990*/  LOP3.LUT R3, R0.reuse, 0x20, RZ, 0x3c, !PT ;  /* 0x0000002000037812 */ /* 0x040fe400078e3cff */
[----:B------:R-:W-:Y:S01]  /*09a0*/  LOP3.LUT R2, R0, 0x40, RZ, 0x3c, !PT ;  /* 0x0000004000027812 */ /* 0x000fe200078e3cff */
[----:B------:R-:W-:Y:S01]  /*09b0*/  IMAD.MOV.U32 R113, RZ, RZ, 0x3f800000 ;  /* 0x3f800000ff717424 */ /* 0x000fe200078e00ff */
[----:B------:R-:W-:Y:S01]  /*09c0*/  MOV R112, 0x3f800000 ;  /* 0x3f80000000707802 */ /* 0x000fe20000000f00 */
[----:B------:R-:W-:Y:S01]  /*09d0*/  CS2R R56, SRZ ;  /* 0x0000000000387805 */ /* 0x000fe2000001ff00 */
        /* <DEDUP_REMOVED lines=11> */
[----:B------:R-:W-:-:S02]  /*0a90*/  LOP3.LUT R50, R49, 0x1ff, RZ, 0xc0, !PT ;  /* 0x000001ff31327812 */ /* 0x000fc400078ec0ff */
[----:B------:R-:W-:Y:S01]  /*0aa0*/  SHF.L.U32 R48, R49, 0x1, RZ ;  /* 0x0000000131307819 */ /* 0x000fe200000006ff */
[----:B--2---:R0:W-:Y:S02]  /*0ab0*/  STS.U16 [R0], R5 ;  /* 0x0000000500007388 */ /* 0x0041e40000000400 */
[----:B0-----:R-:W-:Y:S02]  /*0ac0*/  LOP3.LUT R5, R0, 0x60, RZ, 0x3c, !PT ;  /* 0x0000006000057812 */ /* 0x001fe400078e3cff */
[----:B---3--:R-:W-:Y:S04]  /*0ad0*/  STS.U16 [R0+0x1000], R24 ;  /* 0x0010001800007388 */ /* 0x008fe80000000400 */
[----:B----4-:R-:W-:Y:S04]  /*0ae0*/  STS.U16 [R0+0x2000], R31 ;  /* 0x0020001f00007388 */ /* 0x010fe80000000400 */
[----:B------:R-:W-:Y:S04]  /*0af0*/  STS.U16 [R0+0x3000], R35 ;  /* 0x0030002300007388 */ /* 0x000fe80000000400 */
[----:B------:R-:W-:Y:S04]  /*0b00*/  STS.U16 [R0+0x4000], R39 ;  /* 0x0040002700007388 */ /* 0x000fe80000000400 */
[----:B------:R-:W-:Y:S04]  /*0b10*/  STS.U16 [R0+0x5000], R42 ;  /* 0x0050002a00007388 */ /* 0x000fe80000000400 */
[----:B------:R-:W-:Y:S04]  /*0b20*/  STS.U16 [R0+0x6000], R45 ;  /* 0x0060002d00007388 */ /* 0x000fe80000000400 */
[----:B------:R0:W-:Y:S04]  /*0b30*/  STS.U16 [R0+0x7000], R47 ;  /* 0x0070002f00007388 */ /* 0x0001e80000000400 */
[----:B------:R-:W-:Y:S04]  /*0b40*/  STS.U16 [R3+0x400], R6 ;  /* 0x0004000603007388 */ /* 0x000fe80000000400 */
[----:B------:R-:W-:Y:S04]  /*0b50*/  STS.U16 [R3+0x1400], R26 ;  /* 0x0014001a03007388 */ /* 0x000fe80000000400 */
[----:B------:R-:W-:Y:S04]  /*0b60*/  STS.U16 [R3+0x2400], R32 ;  /* 0x0024002003007388 */ /* 0x000fe80000000400 */
[----:B------:R-:W-:Y:S04]  /*0b70*/  STS.U16 [R3+0x3400], R36 ;  /* 0x0034002403007388 */ /* 0x000fe80000000400 */
[----:B------:R-:W-:Y:S04]  /*0b80*/  STS.U16 [R3+0x4400], R40 ;  /* 0x0044002803007388 */ /* 0x000fe80000000400 */
[----:B------:R-:W-:Y:S04]  /*0b90*/  STS.U16 [R3+0x5400], R43 ;  /* 0x0054002b03007388 */ /* 0x000fe80000000400 */
[----:B------:R-:W-:Y:S04]  /*0ba0*/  STS.U16 [R3+0x6400], R46 ;  /* 0x0064002e03007388 */ /* 0x000fe80000000400 */
[----:B-----5:R-:W-:Y:S04]  /*0bb0*/  STS.U16 [R3+0x7400], R16 ;  /* 0x0074001003007388 */ /* 0x020fe80000000400 */
[----:B------:R-:W-:Y:S04]  /*0bc0*/  STS.U16 [R2+0x800], R7 ;  /* 0x0008000702007388 */ /* 0x000fe80000000400 */
[----:B------:R-:W-:Y:S04]  /*0bd0*/  STS.U16 [R2+0x1800], R28 ;  /* 0x0018001c02007388 */ /* 0x000fe80000000400 */
[----:B------:R-:W-:Y:S04]  /*0be0*/  STS.U16 [R2+0x2800], R33 ;  /* 0x0028002102007388 */ /* 0x000fe80000000400 */
        /* <DEDUP_REMOVED lines=10> */
[----:B------:R-:W-:Y:S01]  /*0c90*/  STS.U16 [R5+0x7c00], R22 ;  /* 0x007c001605007388 */ /* 0x000fe20000000400 */
[----:B0-----:R-:W-:Y:S01]  /*0ca0*/  MOV R0, 0xff800000 ;  /* 0xff80000000007802 */ /* 0x001fe20000000f00 */
[----:B-1----:R-:W-:Y:S01]  /*0cb0*/  IMAD.MOV.U32 R2, RZ, RZ, -0x800000 ;  /* 0xff800000ff027424 */ /* 0x002fe200078e00ff */
[----:B------:R-:W-:Y:S01]  /*0cc0*/  CS2R R44, SRZ ;  /* 0x00000000002c7805 */ /* 0x000fe2000001ff00 */
[----:B------:R0:W-:Y:S01]  /*0cd0*/  STS.U16 [R5+0xc00], R8 ;  /* 0x000c000805007388 */ /* 0x0001e20000000400 */
[----:B------:R-:W-:-:S03]  /*0ce0*/  CS2R R46, SRZ ;  /* 0x00000000002e7805 */ /* 0x000fc6000001ff00 */
[----:B------:R1:W-:Y:S01]  /*0cf0*/  STS.U16 [R5+0x4c00], R10 ;  /* 0x004c000a05007388 */ /* 0x0003e20000000400 */
[----:B0-----:R-:W-:Y:S01]  /*0d00*/  CS2R R8, SRZ ;  /* 0x0000000000087805 */ /* 0x001fe2000001ff00 */
[----:B-1----:R-:W-:Y:S01]  /*0d10*/  CS2R R10, SRZ ;  /* 0x00000000000a7805 */ /* 0x002fe2000001ff00 */
[----:B------:R-:W-:Y:S05]  /*0d20*/  @!P0 BRA `(.L_x_0) ;  /* 0x000022c000008947 */ /* 0x000fea0003800000 */
[----:B------:R-:W-:Y:S01]  /*0d30*/  LOP3.LUT R12, R49, 0x7, RZ, 0xc0, !PT ;  /* 0x00000007310c7812 */ /* 0x000fe200078ec0ff */
[----:B------:R-:W-:Y:S01]  /*0d40*/  IMAD R2, R51, c[0x0][0x1a0], RZ ;  /* 0x0000680033027a24 */ /* 0x000fe200078e02ff */
[----:B------:R-:W-:Y:S01]  /*0d50*/  LOP3.LUT R0, R48, 0x10, RZ, 0xc0, !PT ;  /* 0x0000001030007812 */ /* 0x000fe200078ec0ff */
[----:B------:R-:W-:Y:S01]  /*0d60*/  IMAD.SHL.U32 R11, R50, 0x2, RZ ;  /* 0x00000002320b7824 */ /* 0x000fe200078e00ff */
[----:B------:R-:W-:Y:S01]  /*0d70*/  LOP3.LUT R4, R49, 0x3f, RZ, 0xc0, !PT ;  /* 0x0000003f31047812 */ /* 0x000fe200078ec0ff */
[----:B------:R-:W-:Y:S01]  /*0d80*/  IMAD R3, R12, 0x210, RZ ;  /* 0x000002100c037824 */ /* 0x000fe200078e02ff */
[--C-:B------:R-:W-:Y:S01]  /*0d90*/  LOP3.LUT R0, R0, 0x1e0, R49.reuse, 0xf8, !PT ;  /* 0x000001e000007812 */ /* 0x100fe200078ef831 */
[----:B------:R-:W-:Y:S01]  /*0da0*/  IMAD.MOV.U32 R113, RZ, RZ, 0x3f800000 ;  /* 0x3f800000ff717424 */ /* 0x000fe200078e00ff */
[----:B------:R-:W-:Y:S01]  /*0db0*/  SHF.R.U32.HI R5, RZ, 0x6, R49 ;  /* 0x00000006ff057819 */ /* 0x000fe20000011631 */
[C---:B------:R-:W-:Y:S01]  /*0dc0*/  IMAD R6, R4.reuse, c[0x0][0x1a8], RZ ;  /* 0x00006a0004067a24 */ /* 0x040fe200078e02ff */
[----:B------:R-:W-:Y:S01]  /*0dd0*/  LOP3.LUT R108, R3, R0, RZ, 0x3c, !PT ;  /* 0x00000000036c7212 */ /* 0x000fe200078e3cff */
[----:B------:R-:W-:Y:S01]  /*0de0*/  IMAD R3, R51, c[0x0][0x1b0], RZ ;  /* 0x00006c0033037a24 */ /* 0x000fe200078e02ff */
[----:B------:R-:W-:Y:S01]  /*0df0*/  MOV R17, c[0x0][0x1a4] ;  /* 0x0000690000117a02 */ /* 0x000fe20000000f00 */
[----:B------:R-:W-:Y:S01]  /*0e00*/  IMAD R9, R4, c[0x0][0x1b4], RZ ;  /* 0x00006d0004097a24 */ /* 0x000fe200078e02ff */
[----:B------:R-:W-:Y:S01]  /*0e10*/  SGXT.U32 R4, R5, 0x3 ;  /* 0x000000030504781a */ /* 0x000fe20000000000 */
[----:B------:R-:W-:Y:S01]  /*0e20*/  IMAD.SHL.U32 R5, R2, 0x2, RZ ;  /* 0x0000000202057824 */ /* 0x000fe200078e00ff */
[----:B------:R-:W-:Y:S01]  /*0e30*/  SHF.L.U32 R7, R3, 0x1, RZ ;  /* 0x0000000103077819 */ /* 0x000fe200000006ff */
[----:B------:R-:W-:Y:S01]  /*0e40*/  IMAD.SHL.U32 R8, R6, 0x2, RZ ;  /* 0x0000000206087824 */ /* 0x000fe200078e00ff */
[----:B------:R-:W-:Y:S01]  /*0e50*/  SHF.L.U32 R10, R9, 0x1, RZ ;  /* 0x00000001090a7819 */ /* 0x000fe200000006ff */
[----:B------:R-:W-:Y:S01]  /*0e60*/  IMAD.HI R2, R2, 0x2, RZ ;  /* 0x0000000202027827 */ /* 0x000fe200078e02ff */
[----:B------:R-:W-:Y:S01]  /*0e70*/  SHF.L.U32 R13, R49, 0x8, RZ ;  /* 0x00000008310d7819 */ /* 0x000fe200000006ff */
[----:B------:R-:W-:Y:S01]  /*0e80*/  CS2R R44, SRZ ;  /* 0x00000000002c7805 */ /* 0x000fe2000001ff00 */
[----:B------:R-:W-:Y:S01]  /*0e90*/  IADD3 R15, P0, P1, R8, c[0x0][0x168], R5 ;  /* 0x00005a00080f7a10 */ /* 0x000fe2000791e005 */
[----:B------:R-:W-:Y:S01]  /*0ea0*/  IMAD R5, R4, c[0x0][0x1a4], RZ ;  /* 0x0000690004057a24 */ /* 0x000fe200078e02ff */
[----:B------:R-:W-:Y:S01]  /*0eb0*/  IADD3 R114, P2, P3, R10, c[0x0][0x170], R7 ;  /* 0x00005c000a727a10 */ /* 0x000fe20007b5e007 */
[----:B------:R-:W-:Y:S01]  /*0ec0*/  IMAD.HI R7, R3, 0x2, RZ ;  /* 0x0000000203077827 */ /* 0x000fe200078e02ff */
[----:B------:R-:W-:Y:S01]  /*0ed0*/  LOP3.LUT R0, R49, 0x1c0, RZ, 0xc0, !PT ;  /* 0x000001c031007812 */ /* 0x000fe200078ec0ff */
[----:B------:R-:W-:Y:S01]  /*0ee0*/  CS2R R46, SRZ ;  /* 0x00000000002e7805 */ /* 0x000fe2000001ff00 */
[----:B------:R-:W-:Y:S01]  /*0ef0*/  LOP3.LUT R13, R13, 0x1000, RZ, 0xc0, !PT ;  /* 0x000010000d0d7812 */ /* 0x000fe200078ec0ff */
[----:B------:R-:W-:Y:S01]  /*0f00*/  IMAD.HI R3, R6, 0x2, RZ ;  /* 0x0000000206037827 */ /* 0x000fe200078e02ff */
[----:B------:R-:W-:Y:S01]  /*0f10*/  SHF.R.U32.HI R0, RZ, 0x2, R0 ;  /* 0x00000002ff007819 */ /* 0x000fe20000011600 */
[----:B------:R-:W-:Y:S01]  /*0f20*/  CS2R R56, SRZ ;  /* 0x0000000000387805 */ /* 0x000fe2000001ff00 */
[----:B------:R-:W-:Y:S01]  /*0f30*/  MOV R19, c[0x0][0x1b8] ;  /* 0x00006e0000137a02 */ /* 0x000fe20000000f00 */
[----:B------:R-:W-:Y:S01]  /*0f40*/  IMAD R6, R17, 0x8, R5 ;  /* 0x0000000811067824 */ /* 0x000fe200078e0205 */
[----:B------:R-:W-:Y:S01]  /*0f50*/  LOP3.LUT R0, R11, R0, RZ, 0x3c, !PT ;  /* 0x000000000b007212 */ /* 0x000fe200078e3cff */
[----:B------:R-:W-:Y:S01]  /*0f60*/  IMAD.HI R8, R9, 0x2, RZ ;  /* 0x0000000209087827 */ /* 0x000fe200078e02ff */
[----:B------:R-:W-:Y:S01]  /*0f70*/  MOV R38, 0xff800000 ;  /* 0xff80000000267802 */ /* 0x000fe20000000f00 */
[----:B------:R-:W-:Y:S01]  /*0f80*/  CS2R R58, SRZ ;  /* 0x00000000003a7805 */ /* 0x000fe2000001ff00 */
[----:B------:R-:W-:Y:S01]  /*0f90*/  MOV R111, RZ ;  /* 0x000000ff006f7202 */ /* 0x000fe20000000f00 */
[----:B------:R-:W-:Y:S01]  /*0fa0*/  IMAD R9, R4, c[0x0][0x1b8], RZ ;  /* 0x00006e0004097a24 */ /* 0x000fe200078e02ff */
[----:B------:R-:W-:Y:S01]  /*0fb0*/  IADD3.X R11, R8, c[0x0][0x174], R7, P2, P3 ;  /* 0x00005d00080b7a10 */ /* 0x000fe200017e6407 */
[----:B------:R-:W-:Y:S01]  /*0fc0*/  IMAD R4, R17, 0x8, R6 ;  /* 0x0000000811047824 */ /* 0x000fe200078e0206 */
[CC--:B------:R-:W-:Y:S01]  /*0fd0*/  LEA R22, P2, R6.reuse, R15.reuse, 0x1 ;  /* 0x0000000f06167211 */ /* 0x0c0fe200078408ff */
[----:B------:R-:W-:Y:S01]  /*0fe0*/  IMAD.IADD R108, R13, 0x1, R108 ;  /* 0x000000010d6c7824 */ /* 0x000fe200078e026c */
[----:B------:R-:W-:Y:S01]  /*0ff0*/  IADD3.X R13, R3, c[0x0][0x16c], R2, P0, P1 ;  /* 0x00005b00030d7a10 */ /* 0x000fe200007e2402 */
[----:B------:R-:W-:Y:S01]  /*1000*/  IMAD R2, R17, 0x8, R4 ;  /* 0x0000000811027824 */ /* 0x000fe200078e0204 */
[----:B------:R-:W-:Y:S01]  /*1010*/  LEA R24, P1, R5, R15, 0x1 ;  /* 0x0000000f05187211 */ /* 0x000fe200078208ff */
[----:B------:R-:W-:Y:S01]  /*1020*/  IMAD.MOV.U32 R112, RZ, RZ, 0x3f800000 ;  /* 0x3f800000ff707424 */ /* 0x000fe200078e00ff */
[-C--:B------:R-:W-:Y:S01]  /*1030*/  LEA.HI.X.SX32 R23, R6, R13.reuse, 0x1, P2 ;  /* 0x0000000d06177211 */ /* 0x080fe200010f0eff */
[----:B------:R-:W-:Y:S01]  /*1040*/  CS2R R68, SRZ ;  /* 0x0000000000447805 */ /* 0x000fe2000001ff00 */
[----:B------:R-:W-:Y:S01]  /*1050*/  LEA R3, R17, R2, 0x3 ;  /* 0x0000000211037211 */ /* 0x000fe200078e18ff */
[----:B------:R-:W-:Y:S01]  /*1060*/  CS2R R70, SRZ ;  /* 0x0000000000467805 */ /* 0x000fe2000001ff00 */
[----:B------:R-:W-:Y:S01]  /*1070*/  LEA.HI.X.SX32 R25, R5, R13, 0x1, P1 ;  /* 0x0000000d05197211 */ /* 0x000fe200008f0eff */
[----:B------:R-:W-:Y:S01]  /*1080*/  CS2R R72, SRZ ;  /* 0x0000000000487805 */ /* 0x000fe2000001ff00 */
[----:B------:R-:W-:Y:S01]  /*1090*/  LEA R5, R17, R3, 0x3 ;  /* 0x0000000311057211 */ /* 0x000fe200078e18ff */
[----:B------:R-:W-:Y:S01]  /*10a0*/  CS2R R74, SRZ ;  /* 0x00000000004a7805 */ /* 0x000fe2000001ff00 */
[----:B------:R-:W-:Y:S01]  /*10b0*/  LEA R7, R19, R9, 0x3 ;  /* 0x0000000913077211 */ /* 0x000fe200078e18ff */
[----:B------:R0:W-:Y:S01]  /*10c0*/  STL.64 [R1+0x48], R24 ;  /* 0x0000481801007387 */ /* 0x0001e20000100a00 */
[----:B------:R-:W-:Y:S01]  /*10d0*/  LEA R20, P0, R9, R114, 0x1 ;  /* 0x0000007209147211 */ /* 0x000fe200078008ff */
[----:B------:R-:W-:Y:S01]  /*10e0*/  IMAD R6, R17, 0x8, R5 ;  /* 0x0000000811067824 */ /* 0x000fe200078e0205 */
[----:B------:R-:W-:Y:S01]  /*10f0*/  CS2R R76, SRZ ;  /* 0x00000000004c7805 */ /* 0x000fe2000001ff00 */
[----:B------:R1:W-:Y:S01]  /*1100*/  STL.64 [R1+0x40], R22 ;  /* 0x0000401601007387 */ /* 0x0003e20000100a00 */
[----:B------:R-:W-:Y:S01]  /*1110*/  IMAD R8, R19, 0x8, R7 ;  /* 0x0000000813087824 */ /* 0x000fe200078e0207 */
[----:B------:R-:W-:Y:S01]  /*1120*/  LEA.HI.X.SX32 R21, R9, R11, 0x1, P0 ;  /* 0x0000000b09157211 */ /* 0x000fe200000f0eff */
[----:B------:R-:W-:Y:S01]  /*1130*/  CS2R R78, SRZ ;  /* 0x00000000004e7805 */ /* 0x000fe2000001ff00 */
[----:B------:R-:W-:Y:S01]  /*1140*/  CS2R R88, SRZ ;  /* 0x0000000000587805 */ /* 0x000fe2000001ff00 */
[----:B------:R-:W-:Y:S01]  /*1150*/  CS2R R90, SRZ ;  /* 0x00000000005a7805 */ /* 0x000fe2000001ff00 */
[----:B------:R-:W-:Y:S01]  /*1160*/  LEA R10, R19, R8, 0x3 ;  /* 0x00000008130a7211 */ /* 0x000fe200078e18ff */
[----:B------:R-:W-:Y:S01]  /*1170*/  CS2R R92, SRZ ;  /* 0x00000000005c7805 */ /* 0x000fe2000001ff00 */
[----:B0-----:R-:W-:Y:S01]  /*1180*/  LEA R24, P1, R4, R15, 0x1 ;  /* 0x0000000f04187211 */ /* 0x001fe200078208ff */
[----:B------:R-:W-:Y:S01]  /*1190*/  CS2R R94, SRZ ;  /* 0x00000000005e7805 */ /* 0x000fe2000001ff00 */
[----:B------:R-:W-:-:S02]  /*11a0*/  LEA R124, P0, R8, R114, 0x1 ;  /* 0x00000072087c7211 */ /* 0x000fc400078008ff */
[----:B-1----:R-:W-:Y:S02]  /*11b0*/  LEA R22, P2, R2, R15, 0x1 ;  /* 0x0000000f02167211 */ /* 0x002fe400078408ff */
[-C--:B------:R-:W-:Y:S02]  /*11c0*/  LEA.HI.X.SX32 R25, R4, R13.reuse, 0x1, P1 ;  /* 0x0000000d04197211 */ /* 0x080fe400008f0eff */
[----:B------:R-:W-:Y:S02]  /*11d0*/  LEA.HI.X.SX32 R23, R2, R13, 0x1, P2 ;  /* 0x0000000d02177211 */ /* 0x000fe400010f0eff */
[----:B------:R-:W-:Y:S01]  /*11e0*/  LEA R2, R17, R6, 0x3 ;  /* 0x0000000611027211 */ /* 0x000fe200078e18ff */
[----:B------:R0:W-:Y:S01]  /*11f0*/  STL.64 [R1+0x38], R24 ;  /* 0x0000381801007387 */ /* 0x0001e20000100a00 */
[-C--:B------:R-:W-:Y:S02]  /*1200*/  LEA R28, P1, R3, R15.reuse, 0x1 ;  /* 0x0000000f031c7211 */ /* 0x080fe400078208ff */
[----:B------:R-:W-:Y:S01]  /*1210*/  LEA R26, P2, R5, R15, 0x1 ;  /* 0x0000000f051a7211 */ /* 0x000fe200078408ff */
[----:B------:R1:W-:Y:S01]  /*1220*/  STL.64 [R1+0x30], R22 ;  /* 0x0000301601007387 */ /* 0x0003e20000100a00 */
[----:B------:R-:W-:-:S02]  /*1230*/  LEA.HI.X.SX32 R29, R3, R13, 0x1, P1 ;  /* 0x0000000d031d7211 */ /* 0x000fc400008f0eff */
[----:B------:R-:W-:Y:S02]  /*1240*/  LEA.HI.X.SX32 R27, R5, R13, 0x1, P2 ;  /* 0x0000000d051b7211 */ /* 0x000fe400010f0eff */
[----:B------:R-:W-:Y:S01]  /*1250*/  LEA R14, P1, R7, R114, 0x1 ;  /* 0x00000072070e7211 */ /* 0x000fe200078208ff */
[----:B------:R2:W-:Y:S01]  /*1260*/  STL.64 [R1+0x28], R28 ;  /* 0x0000281c01007387 */ /* 0x0005e20000100a00 */
[----:B------:R-:W-:Y:S02]  /*1270*/  LEA R4, R19, R10, 0x3 ;  /* 0x0000000a13047211 */ /* 0x000fe400078e18ff */
[----:B0-----:R-:W-:Y:S01]  /*1280*/  LEA R24, P3, R6, R15, 0x1 ;  /* 0x0000000f06187211 */ /* 0x001fe200078608ff */
[----:B------:R2:W-:Y:S01]  /*1290*/  STL.64 [R1+0x20], R26 ;  /* 0x0000201a01007387 */ /* 0x0005e20000100a00 */
[----:B------:R-:W-:Y:S02]  /*12a0*/  LEA.HI.X.SX32 R125, R8, R11, 0x1, P0 ;  /* 0x0000000b087d7211 */ /* 0x000fe400000f0eff */
[----:B-1----:R-:W-:Y:S01]  /*12b0*/  LEA R22, P4, R2, R15, 0x1 ;  /* 0x0000000f02167211 */ /* 0x002fe200078808ff */
[----:B------:R-:W-:Y:S01]  /*12c0*/  CS2R R8, SRZ ;  /* 0x0000000000087805 */ /* 0x000fe2000001ff00 */
[----:B------:R-:W-:-:S02]  /*12d0*/  LEA.HI.X.SX32 R25, R6, R13, 0x1, P3 ;  /* 0x0000000d06197211 */ /* 0x000fc400018f0eff */
[----:B------:R-:W-:Y:S01]  /*12e0*/  LEA.HI.X.SX32 R23, R2, R13, 0x1, P4 ;  /* 0x0000000d02177211 */ /* 0x000fe200020f0eff */
[----:B------:R-:W-:Y:S01]  /*12f0*/  IMAD R2, R19, 0x8, R4 ;  /* 0x0000000813027824 */ /* 0x000fe200078e0204 */
[-C--:B------:R-:W-:Y:S01]  /*1300*/  LEA.HI.X.SX32 R15, R7, R11.reuse, 0x1, P1 ;  /* 0x0000000b070f7211 */ /* 0x080fe200008f0eff */
[----:B------:R2:W-:Y:S01]  /*1310*/  STL.64 [R1+0x18], R24 ;  /* 0x0000181801007387 */ /* 0x0005e20000100a00 */
[----:B------:R-:W-:Y:S02]  /*1320*/  LEA R120, P0, R4, R114, 0x1 ;  /* 0x0000007204787211 */ /* 0x000fe400078008ff */
[C---:B------:R-:W-:Y:S01]  /*1330*/  LEA R3, R19.reuse, R2, 0x3 ;  /* 0x0000000213037211 */ /* 0x040fe200078e18ff */
[----:B------:R2:W-:Y:S01]  /*1340*/  STL.64 [R1+0x10], R22 ;  /* 0x0000101601007387 */ /* 0x0005e20000100a00 */
[-C--:B------:R-:W-:Y:S02]  /*1350*/  LEA R122, P2, R10, R114.reuse, 0x1 ;  /* 0x000000720a7a7211 */ /* 0x080fe400078408ff */
[----:B------:R-:W-:Y:S01]  /*1360*/  LEA.HI.X.SX32 R121, R4, R11, 0x1, P0 ;  /* 0x0000000b04797211 */ /* 0x000fe200000f0eff */
[----:B------:R2:W-:Y:S01]  /*1370*/  STL.64 [R1+0x8], R20 ;  /* 0x0000081401007387 */ /* 0x0005e20000100a00 */
[----:B------:R-:W-:Y:S01]  /*1380*/  LEA R5, R19, R3, 0x3 ;  /* 0x0000000313057211 */ /* 0x000fe200078e18ff */
[----:B------:R-:W-:Y:S01]  /*1390*/  IMAD R4, R12, 0x90, RZ ;  /* 0x000000900c047824 */ /* 0x000fe200078e02ff */
[----:B------:R-:W-:Y:S01]  /*13a0*/  LEA.HI.X.SX32 R123, R10, R11, 0x1, P2 ;  /* 0x0000000b0a7b7211 */ /* 0x000fe200010f0eff */
[----:B------:R2:W-:Y:S01]  /*13b0*/  STL.64 [R1], R14 ;  /* 0x0000000e01007387 */ /* 0x0005e20000100a00 */
[----:B------:R-:W-:-:S02]  /*13c0*/  LEA R118, P1, R2, R114, 0x1 ;  /* 0x0000007202767211 */ /* 0x000fc400078208ff */
[-C--:B------:R-:W-:Y:S02]  /*13d0*/  LEA R116, P2, R3, R114.reuse, 0x1 ;  /* 0x0000007203747211 */ /* 0x080fe400078408ff */
[----:B------:R-:W-:Y:S02]  /*13e0*/  LEA R114, P3, R5, R114, 0x1 ;  /* 0x0000007205727211 */ /* 0x000fe400078608ff */
[----:B------:R-:W-:Y:S02]  /*13f0*/  LOP3.LUT R4, R4, 0x30, R48, 0x78, !PT ;  /* 0x0000003004047812 */ /* 0x000fe400078e7830 */
[-C--:B------:R-:W-:Y:S02]  /*1400*/  LEA.HI.X.SX32 R119, R2, R11.reuse, 0x1, P1 ;  /* 0x0000000b02777211 */ /* 0x080fe400008f0eff */
[-C--:B------:R-:W-:Y:S02]  /*1410*/  LEA.HI.X.SX32 R117, R3, R11.reuse, 0x1, P2 ;  /* 0x0000000b03757211 */ /* 0x080fe400010f0eff */
[----:B------:R-:W-:Y:S01]  /*1420*/  LEA.HI.X.SX32 R115, R5, R11, 0x1, P3 ;  /* 0x0000000b05737211 */ /* 0x000fe200018f0eff */
[----:B------:R-:W-:Y:S01]  /*1430*/  CS2R R2, SRZ ;  /* 0x0000000000027805 */ /* 0x000fe2000001ff00 */
[----:B------:R-:W-:Y:S01]  /*1440*/  MOV R7, 0xff800000 ;  /* 0xff80000000077802 */ /* 0x000fe20000000f00 */
[----:B------:R-:W-:Y:S01]  /*1450*/  CS2R R10, SRZ ;  /* 0x00000000000a7805 */ /* 0x000fe2000001ff00 */
[----:B--2---:R-:W-:-:S02]  /*1460*/  LOP3.LUT R5, R4, 0x40, RZ, 0x3c, !PT ;  /* 0x0000004004057812 */ /* 0x004fc400078e3cff */
.L_x_2:
[----:B------:R-:W2:Y:S04]  /*1470*/  LDL.64 R12, [R1+0x48] ;  /* 0x00004800010c7983 */ /* 0x000ea80000100a00 */
[----:B------:R-:W3:Y:S04]  /*1480*/  LDL.64 R14, [R1+0x40] ;  /* 0x00004000010e7983 */ /* 0x000ee80000100a00 */
[----:B------:R-:W4:Y:S04]  /*1490*/  LDL.64 R20, [R1+0x28] ;  /* 0x0000280001147983 */ /* 0x000f280000100a00 */
[----:B------:R-:W5:Y:S04]  /*14a0*/  LDL.64 R22, [R1+0x20] ;  /* 0x0000200001167983 */ /* 0x000f680000100a00 */
[----:B------:R-:W5:Y:S04]  /*14b0*/  LDL.64 R24, [R1+0x18] ;  /* 0x0000180001187983 */ /* 0x000f680000100a00 */
[----:B------:R-:W5:Y:S04]  /*14c0*/  LDL.64 R26, [R1+0x10] ;  /* 0x00001000011a7983 */ /* 0x000f680000100a00 */
[----:B------:R-:W5:Y:S04]  /*14d0*/  LDL.64 R16, [R1+0x38] ;  /* 0x0000380001107983 */ /* 0x000f680000100a00 */
[----:B------:R-:W5:Y:S04]  /*14e0*/  LDL.64 R18, [R1+0x30] ;  /* 0x0000300001127983 */ /* 0x000f680000100a00 */
[----:B------:R-:W5:Y:S01]  /*14f0*/  LDL.64 R36, [R1] ;  /* 0x0000000001247983 */ /* 0x000f620000100a00 */
[----:B--2---:R-:W-:-:S04]  /*1500*/  IMAD.WIDE R12, R2, 0x2, R12 ;  /* 0x00000002020c7825 */ /* 0x004fc800078e020c */
[C---:B---3--:R-:W-:Y:S02]  /*1510*/  IMAD.WIDE R14, R2.reuse, 0x2, R14 ;  /* 0x00000002020e7825 */ /* 0x048fe400078e020e */
[----:B------:R-:W2:Y:S02]  /*1520*/  LDG.E.U16 R13, [R12.64] ;  /* 0x000000040c0d7981 */ /* 0x000ea4000c1e1500 */
[C---:B----4-:R-:W-:Y:S02]  /*1530*/  IMAD.WIDE R20, R2.reuse, 0x2, R20 ;  /* 0x0000000202147825 */ /* 0x050fe400078e0214 */
[----:B------:R-:W3:Y:S02]  /*1540*/  LDG.E.U16 R15, [R14.64] ;  /* 0x000000040e0f7981 */ /* 0x000ee4000c1e1500 */
[C---:B-----5:R-:W-:Y:S02]  /*1550*/  IMAD.WIDE R22, R2.reuse, 0x2, R22 ;  /* 0x0000000202167825 */ /* 0x060fe400078e0216 */
[----:B------:R-:W4:Y:S02]  /*1560*/  LDG.E.U16 R21, [R20.64] ;  /* 0x0000000414157981 */ /* 0x000f24000c1e1500 */
[----:B------:R-:W-:-:S02]  /*1570*/  IMAD.WIDE R24, R2, 0x2, R24 ;  /* 0x0000000202187825 */ /* 0x000fc400078e0218 */
[----:B------:R-:W5:Y:S02]  /*1580*/  LDG.E.U16 R23, [R22.64] ;  /* 0x0000000416177981 */ /* 0x000f64000c1e1500 */
[C---:B------:R-:W-:Y:S02]  /*1590*/  IMAD.WIDE R26, R2.reuse, 0x2, R26 ;  /* 0x00000002021a7825 */ /* 0x040fe400078e021a */
[----:B------:R-:W5:Y:S02]  /*15a0*/  LDG.E.U16 R25, [R24.64] ;  /* 0x0000000418197981 */ /* 0x000f64000c1e1500 */
[C---:B------:R-:W-:Y:S02]  /*15b0*/  IMAD.WIDE R16, R2.reuse, 0x2, R16 ;  /* 0x0000000202107825 */ /* 0x040fe400078e0210 */
[----:B------:R-:W5:Y:S02]  /*15c0*/  LDG.E.U16 R27, [R26.64] ;  /* 0x000000041a1b7981 */ /* 0x000f64000c1e1500 */
[----:B------:R-:W-:-:S02]  /*15d0*/  IMAD.WIDE R18, R2, 0x2, R18 ;  /* 0x0000000202127825 */ /* 0x000fc400078e0212 */
[----:B------:R-:W5:Y:S04]  /*15e0*/  LDG.E.U16 R5, [R16.64] ;  /* 0x0000000410057981 */ /* 0x000f68000c1e1500 */
[----:B------:R-:W5:Y:S04]  /*15f0*/  LDG.E.U16 R29, [R18.64] ;  /* 0x00000004121d7981 */ /* 0x000f68000c1e1500 */
[----:B------:R-:W-:Y:S06]  /*1600*/  BAR.SYNC.DEFER_BLOCKING 0x0 ;  /* 0x0000000000007b1d */ /* 0x000fec0000010000 */
[----:B--2---:R-:W-:Y:S04]  /*1610*/  STS.U16 [R0+0x8000], R13 ;  /* 0x0080000d00007388 */ /* 0x004fe80000000400 */
[----:B---3--:R-:W-:Y:S04]  /*1620*/  STS.U16 [R0+0x8400], R15 ;  /* 0x0084000f00007388 */ /* 0x008fe80000000400 */
[----:B----4-:R-:W-:Y:S04]  /*1630*/  STS.U16 [R0+0x9000], R21 ;  /* 0x0090001500007388 */ /* 0x010fe80000000400 */
[----:B-----5:R-:W-:Y:S04]  /*1640*/  STS.U16 [R0+0x9400], R23 ;  /* 0x0094001700007388 */ /* 0x020fe80000000400 */
[----:B------:R-:W-:Y:S04]  /*1650*/  STS.U16 [R0+0x9800], R25 ;  /* 0x0098001900007388 */ /* 0x000fe80000000400 */
[----:B------:R-:W-:Y:S04]  /*1660*/  STS.U16 [R0+0x9c00], R27 ;  /* 0x009c001b00007388 */ /* 0x000fe80000000400 */
[----:B------:R-:W-:Y:S04]  /*1670*/  STS.U16 [R0+0x8800], R5 ;  /* 0x0088000500007388 */ /* 0x000fe80000000400 */
[----:B------:R-:W-:Y:S04]  /*1680*/  STS.U16 [R0+0x8c00], R29 ;  /* 0x008c001d00007388 */ /* 0x000fe80000000400 */
[----:B------:R-:W-:Y:S06]  /*1690*/  BAR.SYNC.DEFER_BLOCKING 0x0 ;  /* 0x0000000000007b1d */ /* 0x000fec0000010000 */
[----:B------:R-:W-:Y:S04]  /*16a0*/  LDSM.16.MT88.4 R16, [R108] ;  /* 0x000000006c10783b */ /* 0x000fe80000004200 */
[----:B------:R-:W0:Y:S04]  /*16b0*/  LDSM.16.M88.4 R28, [R4+0x9000] ;  /* 0x00900000041c783b */ /* 0x000e280000000200 */
[----:B------:R-:W1:Y:S04]  /*16c0*/  LDSM.16.MT88.4 R12, [R108+0x2000] ;  /* 0x002000006c0c783b */ /* 0x000e680000004200 */
[----:B------:R-:W2:Y:S04]  /*16d0*/  LDSM.16.M88.4 R96, [R4+0x8400] ;  /* 0x008400000460783b */ /* 0x000ea80000000200 */
[----:B------:R-:W3:Y:S04]  /*16e0*/  LDSM.16.M88.4 R100, [R4+0x8000] ;  /* 0x008000000464783b */ /* 0x000ee80000000200 */
[----:B------:R-:W4:Y:S04]  /*16f0*/  LDSM.16.M88.4 R52, [R4+0x8c00] ;  /* 0x008c00000434783b */ /* 0x000f280000000200 */
[----:B------:R-:W2:Y:S04]  /*1700*/  LDSM.16.M88.4 R80, [R4+0x8800] ;  /* 0x008800000450783b */ /* 0x000ea80000000200 */
[----:B------:R-:W1:Y:S04]  /*1710*/  LDSM.16.M88.4 R84, [R4+0x9400] ;  /* 0x009400000454783b */ /* 0x000e680000000200 */
[----:B------:R-:W2:Y:S04]  /*1720*/  LDSM.16.M88.4 R20, [R4+0x9800] ;  /* 0x009800000414783b */ /* 0x000ea80000000200 */
[----:B------:R-:W2:Y:S01]  /*1730*/  LDSM.16.M88.4 R64, [R4+0x9c00] ;  /* 0x009c00000440783b */ /* 0x000ea20000000200 */
[----:B0-----:R-:W-:Y:S11]  /*1740*/  HMMA.16816.F32 R104, R16, R28, RZ ;  /* 0x0000001c1068723c */ /* 0x001ff600000018ff */
[----:B------:R-:W-:Y:S11]  /*1750*/  @!UPT UIADD3 URZ, URZ, URZ, URZ ;  /* 0x0000003f3f3ff290 */ /* 0x000ff6000fffe03f */
[----:B------:R-:W-:Y:S02]  /*1760*/  @!UPT UIADD3 URZ, URZ, URZ, URZ ;  /* 0x0000003f3f3ff290 */ /* 0x000fe4000fffe03f */
[----:B-1----:R-:W-:Y:S01]  /*1770*/  HMMA.16816.F32 R28, R12, R30, R104 ;  /* 0x0000001e0c1c723c */ /* 0x002fe20000001868 */
[----:B------:R-:W5:Y:S07]  /*1780*/  LDL.64 R106, [R1+0x8] ;  /* 0x00000800016a7983 */ /* 0x000f6e0000100a00 */
[C---:B--2---:R-:W-:Y:S08]  /*1790*/  HMMA.16816.F32 R32, R16.reuse, R96, RZ ;  /* 0x000000601020723c */ /* 0x044ff000000018ff */
[C---:B---3--:R-:W-:Y:S08]  /*17a0*/  HMMA.16816.F32 R48, R16.reuse, R100, RZ ;  /* 0x000000641030723c */ /* 0x048ff000000018ff */
[----:B----4-:R-:W-:Y:S08]  /*17b0*/  HMMA.16816.F32 R24, R16, R52, RZ ;  /* 0x000000341018723c */ /* 0x010ff000000018ff */
[----:B------:R-:W-:Y:S08]  /*17c0*/  HMMA.16816.F32 R96, R12, R98, R32 ;  /* 0x000000620c60723c */ /* 0x000ff00000001820 */
[C---:B------:R-:W-:Y:S08]  /*17d0*/  HMMA.16816.F32 R40, R16.reuse, R80, RZ ;  /* 0x000000501028723c */ /* 0x040ff000000018ff */
[C---:B------:R-:W-:Y:S08]  /*17e0*/  HMMA.16816.F32 R32, R16.reuse, R84, RZ ;  /* 0x000000541020723c */ /* 0x040ff000000018ff */
[----:B------:R-:W-:Y:S01]  /*17f0*/  HMMA.16816.F32 R60, R16, R20, RZ ;  /* 0x00000014103c723c */ /* 0x000fe200000018ff */
[----:B------:R-:W-:-:S07]  /*1800*/  LOP3.LUT R6, R4, 0x40, RZ, 0x3c, !PT ;  /* 0x0000004004067812 */ /* 0x000fce00078e3cff */
[----:B------:R-:W-:Y:S08]  /*1810*/  HMMA.16816.F32 R16, R16, R64, RZ ;  /* 0x000000401010723c */ /* 0x000ff000000018ff */
[C---:B------:R-:W-:Y:S01]  /*1820*/  HMMA.16816.F32 R100, R12.reuse, R102, R48 ;  /* 0x000000660c64723c */ /* 0x040fe20000001830 */
[----:B------:R-:W-:Y:S07]  /*1830*/  LDSM.16.M88.4 R48, [R6+0x8000] ;  /* 0x008000000630783b */ /* 0x000fee0000000200 */
[C---:B------:R-:W-:Y:S01]  /*1840*/  HMMA.16816.F32 R52, R12.reuse, R54, R24 ;  /* 0x000000360c34723c */ /* 0x040fe20000001818 */
[----:B------:R-:W0:Y:S07]  /*1850*/  LDSM.16.MT88.4 R24, [R108+0x4000] ;  /* 0x004000006c18783b */ /* 0x000e2e0000004200 */
[C---:B------:R-:W-:Y:S01]  /*1860*/  HMMA.16816.F32 R80, R12.reuse, R82, R40 ;  /* 0x000000520c50723c */ /* 0x040fe20000001828 */
[----:B------:R-:W-:Y:S07]  /*1870*/  LDSM.16.M88.4 R40, [R6+0x8400] ;  /* 0x008400000628783b */ /* 0x000fee0000000200 */
[C---:B------:R-:W-:Y:S01]  /*1880*/  HMMA.16816.F32 R84, R12.reuse, R86, R32 ;  /* 0x000000560c54723c */ /* 0x040fe20000001820 */
[----:B------:R-:W-:Y:S07]  /*1890*/  LDSM.16.MT88.4 R32, [R108+0x6000] ;  /* 0x006000006c20783b */ /* 0x000fee0000004200 */
[C---:B------:R-:W-:Y:S01]  /*18a0*/  HMMA.16816.F32 R60, R12.reuse, R22, R60 ;  /* 0x000000160c3c723c */ /* 0x040fe2000000183c */
[----:B------:R-:W-:Y:S07]  /*18b0*/  LDSM.16.M88.4 R20, [R6+0x9000] ;  /* 0x009000000614783b */ /* 0x000fee0000000200 */
[----:B------:R-:W-:Y:S01]  /*18c0*/  HMMA.16816.F32 R64, R12, R66, R16 ;  /* 0x000000420c40723c */ /* 0x000fe20000001810 */
[----:B------:R-:W1:Y:S04]  /*18d0*/  LDSM.16.M88.4 R12, [R6+0x8800] ;  /* 0x00880000060c783b */ /* 0x000e680000000200 */
[----:B------:R-:W2:Y:S03]  /*18e0*/  LDSM.16.M88.4 R16, [R6+0x8c00] ;  /* 0x008c00000610783b */ /* 0x000ea60000000200 */
[C---:B0-----:R-:W-:Y:S08]  /*18f0*/  HMMA.16816.F32 R100, R24.reuse, R48, R100 ;  /* 0x000000301864723c */ /* 0x041ff00000001864 */
[----:B-1----:R-:W-:Y:S07]  /*1900*/  HMMA.16816.F32 R80, R24, R12, R80 ;  /* 0x0000000c1850723c */ /* 0x002fee0000001850 */
[----:B------:R-:W-:-:S05]  /*1910*/  IMAD.WIDE R12, R3, 0x2, R36 ;  /* 0x00000002030c7825 */ /* 0x000fca00078e0224 */
[----:B------:R0:W3:Y:S04]  /*1920*/  LDG.E.U16 R104, [R12.64] ;  /* 0x000000040c687981 */ /* 0x0000e8000c1e1500 */
[----:B------:R-:W-:Y:S01]  /*1930*/  HMMA.16816.F32 R48, R32, R50, R100 ;  /* 0x000000322030723c */ /* 0x000fe20000001864 */
[----:B0-----:R-:W-:-:S07]  /*1940*/  IMAD.WIDE R12, R3, 0x2, R120 ;  /* 0x00000002030c7825 */ /* 0x001fce00078e0278 */
[----:B--2---:R-:W-:Y:S01]  /*1950*/  HMMA.16816.F32 R52, R24, R16, R52 ;  /* 0x000000101834723c */ /* 0x004fe20000001834 */
[----:B------:R0:W2:Y:S01]  /*1960*/  LDG.E.U16 R101, [R12.64] ;  /* 0x000000040c657981 */ /* 0x0000a2000c1e1500 */
[----:B------:R-:W-:-:S06]  /*1970*/  IMAD.WIDE R36, R3, 0x2, R116 ;  /* 0x0000000203247825 */ /* 0x000fcc00078e0274 */
[----:B------:R-:W-:Y:S01]  /*1980*/  HMMA.16816.F32 R28, R24, R20, R28 ;  /* 0x00000014181c723c */ /* 0x000fe2000000181c */
[----:B------:R1:W4:Y:S01]  /*1990*/  LDG.E.U16 R36, [R36.64] ;  /* 0x0000000424247981 */ /* 0x000322000c1e1500 */
[----:B0-----:R-:W-:-:S05]  /*19a0*/  IMAD.WIDE R12, R3, 0x2, R118 ;  /* 0x00000002030c7825 */ /* 0x001fca00078e0276 */
[C---:B------:R-:W-:Y:S01]  /*19b0*/  IMAD.WIDE R20, R3.reuse, 0x2, R124 ;  /* 0x0000000203147825 */ /* 0x040fe200078e027c */
[----:B------:R0:W2:Y:S04]  /*19c0*/  LDG.E.U16 R39, [R12.64] ;  /* 0x000000040c277981 */ /* 0x0000a8000c1e1500 */
[----:B------:R1:W2:Y:S01]  /*19d0*/  LDG.E.U16 R103, [R20.64] ;  /* 0x0000000414677981 */ /* 0x0002a2000c1e1500 */
[----:B0-----:R-:W-:-:S05]  /*19e0*/  IMAD.WIDE R12, R3, 0x2, R114 ;  /* 0x00000002030c7825 */ /* 0x001fca00078e0272 */
[----:B-1----:R0:W2:Y:S01]  /*19f0*/  LDG.E.U16 R37, [R12.64] ;  /* 0x000000040c257981 */ /* 0x0020a2000c1e1500 */
[----:B-----5:R-:W-:-:S05]  /*1a00*/  IMAD.WIDE R16, R3, 0x2, R106 ;  /* 0x0000000203107825 */ /* 0x020fca00078e026a */
[----:B------:R1:W5:Y:S02]  /*1a10*/  LDG.E.U16 R105, [R16.64] ;  /* 0x0000000410697981 */ /* 0x000364000c1e1500 */
[----:B-1----:R-:W-:-:S05]  /*1a20*/  IMAD.WIDE R16, R3, 0x2, R122 ;  /* 0x0000000203107825 */ /* 0x002fca00078e027a */
[----:B------:R1:W5:Y:S01]  /*1a30*/  LDG.E.U16 R102, [R16.64] ;  /* 0x0000000410667981 */ /* 0x000362000c1e1500 */
[----:B0-----:R-:W-:Y:S03]  /*1a40*/  HMMA.16816.F32 R12, R32, R14, R80 ;  /* 0x0000000e200c723c */ /* 0x001fe60000001850 */
[----:B------:R-:W0:Y:S05]  /*1a50*/  LDSM.16.M88.4 R80, [R6+0x9400] ;  /* 0x009400000650783b */ /* 0x000e2a0000000200 */
[----:B------:R-:W-:Y:S08]  /*1a60*/  HMMA.16816.F32 R96, R24, R40, R96 ;  /* 0x000000281860723c */ /* 0x000ff00000001860 */
[C---:B------:R-:W-:Y:S01]  /*1a70*/  HMMA.16816.F32 R20, R32.reuse, R22, R28 ;  /* 0x000000162014723c */ /* 0x040fe2000000181c */
[----:B------:R-:W0:Y:S07]  /*1a80*/  LDSM.16.M88.4 R28, [R6+0x9800] ;  /* 0x00980000061c783b */ /* 0x000e2e0000000200 */
[C---:B-1----:R-:W-:Y:S01]  /*1a90*/  HMMA.16816.F32 R16, R32.reuse, R18, R52 ;  /* 0x000000122010723c */ /* 0x042fe20000001834 */
[----:B------:R1:W0:Y:S04]  /*1aa0*/  LDSM.16.M88.4 R52, [R6+0x9c00] ;  /* 0x009c00000634783b */ /* 0x0002280000000200 */
[----:B------:R-:W-:Y:S03]  /*1ab0*/  BAR.SYNC.DEFER_BLOCKING 0x0 ;  /* 0x0000000000007b1d */ /* 0x000fe60000010000 */
[----:B------:R-:W-:Y:S01]  /*1ac0*/  HMMA.16816.F32 R40, R32, R42, R96 ;  /* 0x0000002a2028723c */ /* 0x000fe20000001860 */
[----:B-1----:R-:W-:-:S07]  /*1ad0*/  FMUL R6, R48, c[0x0][0x188] ;  /* 0x0000620030067a20 */ /* 0x002fce0000400000 */
[C---:B0-----:R-:W-:Y:S08]  /*1ae0*/  HMMA.16816.F32 R84, R24.reuse, R80, R84 ;  /* 0x000000501854723c */ /* 0x041ff00000001854 */
[C---:B------:R-:W-:Y:S08]  /*1af0*/  HMMA.16816.F32 R60, R24.reuse, R28, R60 ;  /* 0x0000001c183c723c */ /* 0x040ff0000000183c */
[----:B------:R-:W-:Y:S01]  /*1b00*/  FMUL R5, R40, c[0x0][0x188] ;  /* 0x0000620028057a20 */ /* 0x000fe20000400000 */
[----:B------:R-:W-:Y:S07]  /*1b10*/  HMMA.16816.F32 R64, R24, R52, R64 ;  /* 0x000000341840723c */ /* 0x000fee0000001840 */
[----:B------:R-:W-:-:S05]  /*1b20*/  FMUL R52, R49, c[0x0][0x188] ;  /* 0x0000620031347a20 */ /* 0x000fca0000400000 */
[----:B------:R-:W-:Y:S01]  /*1b30*/  FMNMX R52, R6, R52, !PT ;  /* 0x0000003406347209 */ /* 0x000fe20007800000 */
[----:B------:R-:W-:-:S03]  /*1b40*/  FMUL R6, R41, c[0x0][0x188] ;  /* 0x0000620029067a20 */ /* 0x000fc60000400000 */
[----:B------:R-:W-:Y:S01]  /*1b50*/  FMNMX R52, R5, R52, !PT ;  /* 0x0000003405347209 */ /* 0x000fe20007800000 */
[----:B------:R-:W-:Y:S01]  /*1b60*/  FMUL R5, R12, c[0x0][0x188] ;  /* 0x000062000c057a20 */ /* 0x000fe20000400000 */
[----:B------:R-:W-:Y:S02]  /*1b70*/  HMMA.16816.F32 R24, R32, R82, R84 ;  /* 0x000000522018723c */ /* 0x000fe40000001854 */
        /* <DEDUP_REMOVED lines=9> */
[----:B------:R-:W-:Y:S01]  /*1c10*/  HMMA.16816.F32 R32, R32, R54, R64 ;  /* 0x000000362020723c */ /* 0x000fe20000001840 */
[----:B------:R-:W-:-:S03]  /*1c20*/  FMUL R52, R20, c[0x0][0x188] ;  /* 0x0000620014347a20 */ /* 0x000fc60000400000 */
[----:B------:R-:W-:-:S03]  /*1c30*/  FMNMX R6, R6, R5, !PT ;  /* 0x0000000506067209 */ /* 0x000fc60007800000 */
[----:B------:R-:W-:Y:S02]  /*1c40*/  FMUL R54, R51, c[0x0][0x188] ;  /* 0x0000620033367a20 */ /* 0x000fe40000400000 */
[----:B------:R-:W-:Y:S01]  /*1c50*/  FMUL R5, R42, c[0x0][0x188] ;  /* 0x000062002a057a20 */ /* 0x000fe20000400000 */
[----:B------:R-:W-:Y:S02]  /*1c60*/  FMNMX R52, R52, R6, !PT ;  /* 0x0000000634347209 */ /* 0x000fe40007800000 */
[----:B------:R-:W-:Y:S01]  /*1c70*/  FMNMX R54, R53, R54, !PT ;  /* 0x0000003635367209 */ /* 0x000fe20007800000 */
[----:B------:R-:W-:Y:S02]  /*1c80*/  FMUL R53, R21, c[0x0][0x188] ;  /* 0x0000620015357a20 */ /* 0x000fe40000400000 */
[----:B------:R-:W-:Y:S01]  /*1c90*/  FMUL R6, R43, c[0x0][0x188] ;  /* 0x000062002b067a20 */ /* 0x000fe20000400000 */
[----:B------:R-:W-:Y:S01]  /*1ca0*/  FMNMX R54, R5, R54, !PT ;  /* 0x0000003605367209 */ /* 0x000fe20007800000 */
        /* <DEDUP_REMOVED lines=21> */
[----:B------:R-:W-:-:S02]  /*1e00*/  FMNMX R6, R6, R53, !PT ;  /* 0x0000003506067209 */ /* 0x000fc40007800000 */
[----:B------:R-:W-:Y:S01]  /*1e10*/  FMNMX R54, R5, R54, !PT ;  /* 0x0000003605367209 */ /* 0x000fe20007800000 */
[----:B------:R-:W-:Y:S01]  /*1e20*/  FMUL R5, R23, c[0x0][0x188] ;  /* 0x0000620017057a20 */ /* 0x000fe20000400000 */
[----:B------:R-:W-:Y:S01]  /*1e30*/  FMNMX R6, R52, R6, !PT ;  /* 0x0000000634067209 */ /* 0x000fe20007800000 */
[----:B------:R-:W-:-:S03]  /*1e40*/  FMUL R52, R26, c[0x0][0x188] ;  /* 0x000062001a347a20 */ /* 0x000fc60000400000 */
[----:B------:R-:W-:Y:S01]  /*1e50*/  FMNMX R5, R5, R54, !PT ;  /* 0x0000003605057209 */ /* 0x000fe20007800000 */
[----:B------:R-:W-:Y:S01]  /*1e60*/  FMUL R54, R27, c[0x0][0x188] ;  /* 0x000062001b367a20 */ /* 0x000fe20000400000 */
[----:B------:R-:W0:Y:S02]  /*1e70*/  SHFL.BFLY PT, R53, R6, 0x2, 0x1f ;  /* 0x0c401f0006357f89 */ /* 0x000e2400000e0000 */
[----:B------:R-:W-:Y:S01]  /*1e80*/  FMNMX R5, R52, R5, !PT ;  /* 0x0000000534057209 */ /* 0x000fe20007800000 */
[----:B------:R-:W-:-:S03]  /*1e90*/  FMUL R52, R30, c[0x0][0x188] ;  /* 0x000062001e347a20 */ /* 0x000fc60000400000 */
[----:B------:R-:W-:Y:S01]  /*1ea0*/  FMNMX R5, R54, R5, !PT ;  /* 0x0000000536057209 */ /* 0x000fe20007800000 */
[----:B------:R-:W-:-:S03]  /*1eb0*/  FMUL R54, R31, c[0x0][0x188] ;  /* 0x000062001f367a20 */ /* 0x000fc60000400000 */
[----:B------:R-:W-:Y:S01]  /*1ec0*/  FMNMX R5, R52, R5, !PT ;  /* 0x0000000534057209 */ /* 0x000fe20007800000 */
[----:B------:R-:W-:-:S03]  /*1ed0*/  FMUL R52, R34, c[0x0][0x188] ;  /* 0x0000620022347a20 */ /* 0x000fc60000400000 */
[----:B------:R-:W-:Y:S01]  /*1ee0*/  FMNMX R5, R54, R5, !PT ;  /* 0x0000000536057209 */ /* 0x000fe20007800000 */
[----:B------:R-:W-:-:S03]  /*1ef0*/  FMUL R54, R35, c[0x0][0x188] ;  /* 0x0000620023367a20 */ /* 0x000fc60000400000 */
[----:B------:R-:W-:-:S04]  /*1f00*/  FMNMX R5, R52, R5, !PT ;  /* 0x0000000534057209 */ /* 0x000fc80007800000 */
[----:B------:R-:W-:Y:S02]  /*1f10*/  FMNMX R54, R54, R5, !PT ;  /* 0x0000000536367209 */ /* 0x000fe40007800000 */
[----:B0-----:R-:W-:-:S03]  /*1f20*/  FMNMX R53, R6, R53, !PT ;  /* 0x0000003506357209 */ /* 0x001fc60007800000 */
[----:B------:R-:W0:Y:S04]  /*1f30*/  SHFL.BFLY PT, R5, R54, 0x2, 0x1f ;  /* 0x0c401f0036057f89 */ /* 0x000e2800000e0000 */
[----:B------:R-:W1:Y:S01]  /*1f40*/  SHFL.BFLY PT, R52, R53, 0x1, 0x1f ;  /* 0x0c201f0035347f89 */ /* 0x000e6200000e0000 */
[----:B0-----:R-:W-:Y:S02]  /*1f50*/  FMNMX R6, R54, R5, !PT ;  /* 0x0000000536067209 */ /* 0x001fe40007800000 */
[----:B-1----:R-:W-:-:S03]  /*1f60*/  FMNMX R5, R53, R52, !PT ;  /* 0x0000003435057209 */ /* 0x002fc60007800000 */
[----:B------:R-:W0:Y:S04]  /*1f70*/  SHFL.BFLY PT, R52, R6, 0x1, 0x1f ;  /* 0x0c201f0006347f89 */ /* 0x000e2800000e0000 */
[----:B---3--:R1:W-:Y:S04]  /*1f80*/  STS.U16 [R0+0x8400], R104 ;  /* 0x0084006800007388 */ /* 0x0083e80000000400 */
[----:B--2---:R-:W-:Y:S04]  /*1f90*/  STS.U16 [R0+0x8800], R103 ;  /* 0x0088006700007388 */ /* 0x004fe80000000400 */
[----:B------:R-:W-:Y:S04]  /*1fa0*/  STS.U16 [R0+0x9000], R101 ;  /* 0x0090006500007388 */ /* 0x000fe80000000400 */
[----:B------:R-:W-:Y:S04]  /*1fb0*/  STS.U16 [R0+0x9400], R39 ;  /* 0x0094002700007388 */ /* 0x000fe80000000400 */
[----:B----4-:R-:W-:Y:S04]  /*1fc0*/  STS.U16 [R0+0x9800], R36 ;  /* 0x0098002400007388 */ /* 0x010fe80000000400 */
[----:B------:R-:W-:Y:S01]  /*1fd0*/  STS.U16 [R0+0x9c00], R37 ;  /* 0x009c002500007388 */ /* 0x000fe20000000400 */
[----:B------:R-:W-:-:S02]  /*1fe0*/  FMNMX R5, R5, R38, !PT ;  /* 0x0000002605057209 */ /* 0x000fc40007800000 */
[----:B0-----:R-:W-:-:S03]  /*1ff0*/  FMNMX R6, R6, R52, !PT ;  /* 0x0000003406067209 */ /* 0x001fc60007800000 */
[--C-:B------:R-:W-:Y:S01]  /*2000*/  FFMA R48, R48, c[0x0][0x188], -R5.reuse ;  /* 0x0000620030307a23 */ /* 0x100fe20000000805 */
[----:B------:R-:W-:Y:S01]  /*2010*/  FMNMX R6, R6, R7, !PT ;  /* 0x0000000706067209 */ /* 0x000fe20007800000 */
[----:B------:R-:W-:Y:S02]  /*2020*/  FADD R38, -R5, R38 ;  /* 0x0000002605267221 */ /* 0x000fe40000000100 */
[----:B------:R-:W-:Y:S02]  /*2030*/  FMUL R48, R48, 1.4426950216293334961 ;  /* 0x3fb8aa3b30307820 */ /* 0x000fe40000400000 */
[----:B------:R-:W-:Y:S02]  /*2040*/  FFMA R49, R49, c[0x0][0x188], -R5 ;  /* 0x0000620031317a23 */ /* 0x000fe40000000805 */
[--C-:B------:R-:W-:Y:S02]  /*2050*/  FFMA R50, R50, c[0x0][0x188], -R6.reuse ;  /* 0x0000620032327a23 */ /* 0x100fe40000000806 */
[----:B------:R-:W-:-:S02]  /*2060*/  FFMA R51, R51, c[0x0][0x188], -R6 ;  /* 0x0000620033337a23 */ /* 0x000fc40000000806 */
[----:B------:R-:W-:Y:S02]  /*2070*/  FFMA R42, R42, c[0x0][0x188], -R6 ;  /* 0x000062002a2a7a23 */ /* 0x000fe40000000806 */
[----:B------:R-:W-:Y:S01]  /*2080*/  FMUL R38, R38, 1.4426950216293334961 ;  /* 0x3fb8aa3b26267820 */ /* 0x000fe20000400000 */
[----:B------:R0:W-:Y:S01]  /*2090*/  MUFU.EX2 R109, R48 ;  /* 0x00000030006d7308 */ /* 0x0001e20000000800 */
[----:B------:R-:W-:Y:S02]  /*20a0*/  FMUL R49, R49, 1.4426950216293334961 ;  /* 0x3fb8aa3b31317820 */ /* 0x000fe40000400000 */
[----:B------:R-:W-:Y:S02]  /*20b0*/  FMUL R50, R50, 1.4426950216293334961 ;  /* 0x3fb8aa3b32327820 */ /* 0x000fe40000400000 */
[----:B------:R-:W-:Y:S02]  /*20c0*/  FMUL R51, R51, 1.4426950216293334961 ;  /* 0x3fb8aa3b33337820 */ /* 0x000fe40000400000 */
[----:B------:R-:W-:-:S02]  /*20d0*/  FADD R7, -R6, R7 ;  /* 0x0000000706077221 */ /* 0x000fc40000000100 */
[----:B0-----:R-:W-:Y:S01]  /*20e0*/  FMUL R48, R42, 1.4426950216293334961 ;  /* 0x3fb8aa3b2a307820 */ /* 0x001fe20000400000 */
[----:B------:R0:W2:Y:S01]  /*20f0*/  MUFU.EX2 R100, R38 ;  /* 0x0000002600647308 */ /* 0x0000a20000000800 */
[----:B-----5:R-:W-:Y:S04]  /*2100*/  STS.U16 [R0+0x8000], R105 ;  /* 0x0080006900007388 */ /* 0x020fe80000000400 */
[----:B------:R3:W-:Y:S04]  /*2110*/  STS.U16 [R0+0x8c00], R102 ;  /* 0x008c006600007388 */ /* 0x0007e80000000400 */
[----:B------:R-:W-:Y:S01]  /*2120*/  BAR.SYNC.DEFER_BLOCKING 0x0 ;  /* 0x0000000000007b1d */ /* 0x000fe20000010000 */
[----:B------:R-:W-:-:S05]  /*2130*/  FMUL R7, R7, 1.4426950216293334961 ;  /* 0x3fb8aa3b07077820 */ /* 0x000fca0000400000 */
[----:B------:R-:W-:Y:S01]  /*2140*/  MUFU.EX2 R107, R49 ;  /* 0x00000031006b7308 */ /* 0x000fe20000000800 */
[----:B------:R-:W-:Y:S02]  /*2150*/  FFMA R110, R41, c[0x0][0x188], -R5 ;  /* 0x00006200296e7a23 */ /* 0x000fe40000000805 */
[----:B------:R-:W-:-:S05]  /*2160*/  FFMA R43, R43, c[0x0][0x188], -R6 ;  /* 0x000062002b2b7a23 */ /* 0x000fca0000000806 */
[----:B-1----:R-:W-:Y:S01]  /*2170*/  MUFU.EX2 R104, R50 ;  /* 0x0000003200687308 */ /* 0x002fe20000000800 */
[----:B------:R-:W-:-:S07]  /*2180*/  FFMA R40, R40, c[0x0][0x188], -R5 ;  /* 0x0000620028287a23 */ /* 0x000fce0000000805 */
[----:B---3--:R-:W-:Y:S01]  /*2190*/  MUFU.EX2 R102, R51 ;  /* 0x0000003300667308 */ /* 0x008fe20000000800 */
[----:B0-----:R-:W0:Y:S07]  /*21a0*/  LDSM.16.M88.4 R36, [R4+0x8000] ;  /* 0x008000000424783b */ /* 0x001e2e0000000200 */
[----:B------:R1:W-:Y:S01]  /*21b0*/  MUFU.EX2 R101, R48 ;  /* 0x0000003000657308 */ /* 0x0003e20000000800 */
[----:B------:R-:W-:Y:S01]  /*21c0*/  FMUL R110, R110, 1.4426950216293334961 ;  /* 0x3fb8aa3b6e6e7820 */ /* 0x000fe20000400000 */
[----:B------:R-:W-:Y:S01]  /*21d0*/  LDSM.16.M88.4 R64, [R4+0x9000] ;  /* 0x009000000440783b */ /* 0x000fe20000000200 */
[----:B--2---:R-:W-:-:S02]  /*21e0*/  FMUL R60, R100, R56 ;  /* 0x00000038643c7220 */ /* 0x004fc40000400000 */
[----:B------:R-:W-:Y:S01]  /*21f0*/  FMUL R61, R100, R57 ;  /* 0x00000039643d7220 */ /* 0x000fe20000400000 */
[----:B------:R-:W-:Y:S04]  /*2200*/  LDSM.16.M88.4 R80, [R4+0x9400] ;  /* 0x009400000450783b */ /* 0x000fe80000000200 */
[----:B-1----:R-:W1:Y:S01]  /*2210*/  LDSM.16.M88.4 R48, [R4+0x8800] ;  /* 0x008800000430783b */ /* 0x002e620000000200 */
[----:B------:R-:W2:Y:S01]  /*2220*/  MUFU.EX2 R7, R7 ;  /* 0x0000000700077308 */ /* 0x000ea20000000800 */
[----:B------:R-:W-:Y:S02]  /*2230*/  FMUL R103, R43, 1.4426950216293334961 ;  /* 0x3fb8aa3b2b677820 */ /* 0x000fe40000400000 */
[----:B------:R-:W-:Y:S01]  /*2240*/  FMUL R40, R40, 1.4426950216293334961 ;  /* 0x3fb8aa3b28287820 */ /* 0x000fe20000400000 */
[----:B------:R-:W-:Y:S04]  /*2250*/  LDSM.16.M88.4 R84, [R4+0x9800] ;  /* 0x009800000454783b */ /* 0x000fe80000000200 */
[----:B------:R3:W-:Y:S08]  /*2260*/  MUFU.EX2 R106, R40 ;  /* 0x00000028006a7308 */ /* 0x0007f00000000800 */
[----:B------:R-:W4:Y:S01]  /*2270*/  MUFU.EX2 R110, R110 ;  /* 0x0000006e006e7308 */ /* 0x000f220000000800 */
[----:B---3--:R-:W3:Y:S07]  /*2280*/  LDSM.16.M88.4 R40, [R4+0x8400] ;  /* 0x008400000428783b */ /* 0x008eee0000000200 */
[----:B------:R-:W5:Y:S01]  /*2290*/  MUFU.EX2 R103, R103 ;  /* 0x0000006700677308 */ /* 0x000f620000000800 */
[----:B--2---:R-:W-:-:S02]  /*22a0*/  FMUL R62, R7, R58 ;  /* 0x0000003a073e7220 */ /* 0x004fc40000400000 */
[C---:B------:R-:W-:Y:S02]  /*22b0*/  FMUL R63, R7.reuse, R59 ;  /* 0x0000003b073f7220 */ /* 0x040fe40000400000 */
[----:B------:R-:W2:Y:S01]  /*22c0*/  LDSM.16.M88.4 R56, [R4+0x8c00] ;  /* 0x008c00000438783b */ /* 0x000ea20000000200 */
[C---:B------:R-:W-:Y:S02]  /*22d0*/  FMUL R96, R100.reuse, R92 ;  /* 0x0000005c64607220 */ /* 0x040fe40000400000 */
[C---:B------:R-:W-:Y:S02]  /*22e0*/  FMUL R97, R100.reuse, R93 ;  /* 0x0000005d64617220 */ /* 0x040fe40000400000 */
[C---:B------:R-:W-:Y:S02]  /*22f0*/  FMUL R98, R7.reuse, R94 ;  /* 0x0000005e07627220 */ /* 0x040fe40000400000 */
[----:B------:R-:W-:Y:S02]  /*2300*/  FMUL R99, R7, R95 ;  /* 0x0000005f07637220 */ /* 0x000fe40000400000 */
[----:B------:R-:W2:Y:S01]  /*2310*/  LDSM.16.M88.4 R92, [R4+0x9c00] ;  /* 0x009c0000045c783b */ /* 0x000ea20000000200 */
[C---:B------:R-:W-:Y:S01]  /*2320*/  FMUL R52, R100.reuse, R44 ;  /* 0x0000002c64347220 */ /* 0x040fe20000400000 */
[----:B------:R-:W-:Y:S01]  /*2330*/  F2FP.PACK_AB R44, R107, R109 ;  /* 0x0000006d6b2c723e */ /* 0x000fe200000000ff */
[----:B------:R-:W-:Y:S01]  /*2340*/  FMUL R53, R100, R45 ;  /* 0x0000002d64357220 */ /* 0x000fe20000400000 */
[----:B------:R-:W-:Y:S01]  /*2350*/  F2FP.PACK_AB R45, R102, R104 ;  /* 0x00000068662d723e */ /* 0x000fe200000000ff */
[C---:B------:R-:W-:Y:S01]  /*2360*/  FMUL R54, R7.reuse, R46 ;  /* 0x0000002e07367220 */ /* 0x040fe20000400000 */
[----:B----4-:R-:W-:Y:S01]  /*2370*/  F2FP.PACK_AB R46, R110, R106 ;  /* 0x0000006a6e2e723e */ /* 0x010fe200000000ff */
[----:B------:R-:W-:Y:S01]  /*2380*/  FMUL R55, R7, R47 ;  /* 0x0000002f07377220 */ /* 0x000fe20000400000 */
[----:B-----5:R-:W-:Y:S01]  /*2390*/  F2FP.PACK_AB R47, R103, R101 ;  /* 0x00000065672f723e */ /* 0x020fe200000000ff */
[----:B------:R-:W-:-:S02]  /*23a0*/  FMUL R68, R100, R68 ;  /* 0x0000004464447220 */ /* 0x000fc40000400000 */
[----:B------:R-:W-:Y:S02]  /*23b0*/  FMUL R69, R100, R69 ;  /* 0x0000004564457220 */ /* 0x000fe40000400000 */
[C---:B------:R-:W-:Y:S02]  /*23c0*/  FMUL R70, R7.reuse, R70 ;  /* 0x0000004607467220 */ /* 0x040fe40000400000 */
[----:B------:R-:W-:Y:S02]  /*23d0*/  FMUL R71, R7, R71 ;  /* 0x0000004707477220 */ /* 0x000fe40000400000 */
[--C-:B------:R-:W-:Y:S02]  /*23e0*/  FFMA R14, R14, c[0x0][0x188], -R6.reuse ;  /* 0x000062000e0e7a23 */ /* 0x100fe40000000806 */
[----:B------:R-:W-:Y:S02]  /*23f0*/  FFMA R15, R15, c[0x0][0x188], -R6 ;  /* 0x000062000f0f7a23 */ /* 0x000fe40000000806 */
[----:B------:R-:W-:Y:S01]  /*2400*/  FFMA R17, R17, c[0x0][0x188], -R5 ;  /* 0x0000620011117a23 */ /* 0x000fe20000000805 */
[----:B0-----:R-:W-:Y:S01]  /*2410*/  HMMA.16816.F32 R52, R44, R36, R52 ;  /* 0x000000242c34723c */ /* 0x001fe20000001834 */
[----:B------:R-:W-:-:S02]  /*2420*/  FMUL R14, R14, 1.4426950216293334961 ;  /* 0x3fb8aa3b0e0e7820 */ /* 0x000fc40000400000 */
[----:B------:R-:W-:Y:S02]  /*2430*/  FMUL R15, R15, 1.4426950216293334961 ;  /* 0x3fb8aa3b0f0f7820 */ /* 0x000fe40000400000 */
[--C-:B------:R-:W-:Y:S02]  /*2440*/  FFMA R13, R13, c[0x0][0x188], -R5.reuse ;  /* 0x000062000d0d7a23 */ /* 0x100fe40000000805 */
[--C-:B------:R-:W-:Y:S02]  /*2450*/  FFMA R37, R12, c[0x0][0x188], -R5.reuse ;  /* 0x000062000c257a23 */ /* 0x100fe40000000805 */
[----:B------:R-:W-:Y:S02]  /*2460*/  FFMA R16, R16, c[0x0][0x188], -R5 ;  /* 0x0000620010107a23 */ /* 0x000fe40000000805 */
[--C-:B------:R-:W-:Y:S02]  /*2470*/  FFMA R18, R18, c[0x0][0x188], -R6.reuse ;  /* 0x0000620012127a23 */ /* 0x100fe40000000806 */
[----:B------:R-:W-:Y:S01]  /*2480*/  FFMA R19, R19, c[0x0][0x188], -R6 ;  /* 0x0000620013137a23 */ /* 0x000fe20000000806 */
[----:B-1----:R-:W-:Y:S01]  /*2490*/  HMMA.16816.F32 R68, R44, R48, R68 ;  /* 0x000000302c44723c */ /* 0x002fe20000001844 */
[----:B------:R-:W-:Y:S01]  /*24a0*/  FMUL R12, R17, 1.4426950216293334961 ;  /* 0x3fb8aa3b110c7820 */ /* 0x000fe20000400000 */
[----:B------:R0:W-:Y:S01]  /*24b0*/  MUFU.EX2 R48, R14 ;  /* 0x0000000e00307308 */ /* 0x0001e20000000800 */
[----:B------:R-:W-:-:S02]  /*24c0*/  FMUL R37, R37, 1.4426950216293334961 ;  /* 0x3fb8aa3b25257820 */ /* 0x000fc40000400000 */
[----:B------:R-:W-:Y:S02]  /*24d0*/  FMUL R13, R13, 1.4426950216293334961 ;  /* 0x3fb8aa3b0d0d7820 */ /* 0x000fe40000400000 */
[----:B------:R-:W-:-:S03]  /*24e0*/  FMUL R16, R16, 1.4426950216293334961 ;  /* 0x3fb8aa3b10107820 */ /* 0x000fc60000400000 */
[----:B------:R1:W-:Y:S01]  /*24f0*/  MUFU.EX2 R17, R15 ;  /* 0x0000000f00117308 */ /* 0x0003e20000000800 */
[----:B0-----:R-:W-:Y:S02]  /*2500*/  FMUL R14, R18, 1.4426950216293334961 ;  /* 0x3fb8aa3b120e7820 */ /* 0x001fe40000400000 */
[----:B-1----:R-:W-:-:S05]  /*2510*/  FMUL R15, R19, 1.4426950216293334961 ;  /* 0x3fb8aa3b130f7820 */ /* 0x002fca0000400000 */
[----:B------:R-:W-:Y:S01]  /*2520*/  MUFU.EX2 R37, R37 ;  /* 0x0000002500257308 */ /* 0x000fe20000000800 */
[----:B------:R-:W-:-:S07]  /*2530*/  FMUL R72, R100, R72 ;  /* 0x0000004864487220 */ /* 0x000fce0000400000 */
[----:B------:R-:W0:Y:S01]  /*2540*/  MUFU.EX2 R13, R13 ;  /* 0x0000000d000d7308 */ /* 0x000e220000000800 */
[----:B------:R-:W-:-:S07]  /*2550*/  FMUL R73, R100, R73 ;  /* 0x0000004964497220 */ /* 0x000fce0000400000 */
[----:B------:R-:W-:Y:S01]  /*2560*/  MUFU.EX2 R16, R16 ;  /* 0x0000001000107308 */ /* 0x000fe20000000800 */
[----:B------:R-:W-:-:S07]  /*2570*/  FMUL R74, R7, R74 ;  /* 0x0000004a074a7220 */ /* 0x000fce0000400000 */
[----:B------:R-:W1:Y:S01]  /*2580*/  MUFU.EX2 R12, R12 ;  /* 0x0000000c000c7308 */ /* 0x000e620000000800 */
[----:B------:R-:W-:-:S07]  /*2590*/  FMUL R75, R7, R75 ;  /* 0x0000004b074b7220 */ /* 0x000fce0000400000 */
[----:B------:R-:W-:Y:S01]  /*25a0*/  MUFU.EX2 R14, R14 ;  /* 0x0000000e000e7308 */ /* 0x000fe20000000800 */
[----:B------:R-:W-:-:S07]  /*25b0*/  FMUL R76, R100, R76 ;  /* 0x0000004c644c7220 */ /* 0x000fce0000400000 */
[----:B------:R-:W4:Y:S01]  /*25c0*/  MUFU.EX2 R15, R15 ;  /* 0x0000000f000f7308 */ /* 0x000f220000000800 */
[C---:B------:R-:W-:Y:S02]  /*25d0*/  FMUL R77, R100.reuse, R77 ;  /* 0x0000004d644d7220 */ /* 0x040fe40000400000 */
[C---:B------:R-:W-:Y:S02]  /*25e0*/  FMUL R78, R7.reuse, R78 ;  /* 0x0000004e074e7220 */ /* 0x040fe40000400000 */
[C---:B------:R-:W-:Y:S02]  /*25f0*/  FMUL R79, R7.reuse, R79 ;  /* 0x0000004f074f7220 */ /* 0x040fe40000400000 */
[C---:B------:R-:W-:Y:S02]  /*2600*/  FMUL R88, R100.reuse, R88 ;  /* 0x0000005864587220 */ /* 0x040fe40000400000 */
[----:B------:R-:W-:Y:S02]  /*2610*/  FMUL R89, R100, R89 ;  /* 0x0000005964597220 */ /* 0x000fe40000400000 */
[----:B------:R-:W-:-:S02]  /*2620*/  FMUL R90, R7, R90 ;  /* 0x0000005a075a7220 */ /* 0x000fc40000400000 */
[C---:B------:R-:W-:Y:S02]  /*2630*/  FMUL R91, R7.reuse, R91 ;  /* 0x0000005b075b7220 */ /* 0x040fe40000400000 */
[C---:B------:R-:W-:Y:S02]  /*2640*/  FMUL R8, R100.reuse, R8 ;  /* 0x0000000864087220 */ /* 0x040fe40000400000 */
[C---:B------:R-:W-:Y:S02]  /*2650*/  FMUL R10, R7.reuse, R10 ;  /* 0x0000000a070a7220 */ /* 0x040fe40000400000 */
[----:B------:R-:W-:Y:S02]  /*2660*/  FMUL R9, R100, R9 ;  /* 0x0000000964097220 */ /* 0x000fe40000400000 */
[----:B------:R-:W-:Y:S01]  /*2670*/  FMUL R11, R7, R11 ;  /* 0x0000000b070b7220 */ /* 0x000fe20000400000 */
[----:B---3--:R-:W-:Y:S01]  /*2680*/  HMMA.16816.F32 R60, R44, R40, R60 ;  /* 0x000000282c3c723c */ /* 0x008fe2000000183c */
[----:B------:R-:W-:-:S02]  /*2690*/  FADD R107, R109, R107 ;  /* 0x0000006b6d6b7221 */ /* 0x000fc40000000000 */
[--C-:B------:R-:W-:Y:S02]  /*26a0*/  FFMA R33, R33, c[0x0][0x188], -R5.reuse ;  /* 0x0000620021217a23 */ /* 0x100fe40000000805 */
[----:B------:R-:W-:-:S03]  /*26b0*/  FFMA R18, R20, c[0x0][0x188], -R5 ;  /* 0x0000620014127a23 */ /* 0x000fc60000000805 */
[----:B--2---:R-:W-:Y:S01]  /*26c0*/  HMMA.16816.F32 R72, R44, R56, R72 ;  /* 0x000000382c48723c */ /* 0x004fe20000001848 */
[----:B------:R-:W-:Y:S02]  /*26d0*/  FFMA R22, R22, c[0x0][0x188], -R6 ;  /* 0x0000620016167a23 */ /* 0x000fe40000000806 */
[----:B------:R-:W-:-:S05]  /*26e0*/  FADD R102, R104, R102 ;  /* 0x0000006668667221 */ /* 0x000fca0000000000 */
[----:B------:R-:W-:Y:S01]  /*26f0*/  HMMA.16816.F32 R76, R44, R64, R76 ;  /* 0x000000402c4c723c */ /* 0x000fe2000000184c */
[----:B------:R-:W-:Y:S02]  /*2700*/  FADD R106, R106, R107 ;  /* 0x0000006b6a6a7221 */ /* 0x000fe40000000000 */
[----:B------:R-:W-:-:S05]  /*2710*/  FMUL R33, R33, 1.4426950216293334961 ;  /* 0x3fb8aa3b21217820 */ /* 0x000fca0000400000 */
[----:B------:R-:W-:Y:S01]  /*2720*/  HMMA.16816.F32 R88, R44, R80, R88 ;  /* 0x000000502c58723c */ /* 0x000fe20000001858 */
[----:B------:R-:W-:-:S07]  /*2730*/  FMUL R18, R18, 1.4426950216293334961 ;  /* 0x3fb8aa3b12127820 */ /* 0x000fce0000400000 */
[----:B------:R-:W-:Y:S01]  /*2740*/  HMMA.16816.F32 R96, R44, R84, R96 ;  /* 0x000000542c60723c */ /* 0x000fe20000001860 */
[----:B------:R-:W-:-:S07]  /*2750*/  FFMA R21, R21, c[0x0][0x188], -R5 ;  /* 0x0000620015157a23 */ /* 0x000fce0000000805 */
[----:B------:R-:W-:Y:S01]  /*2760*/  HMMA.16816.F32 R44, R44, R92, R8 ;  /* 0x0000005c2c2c723c */ /* 0x000fe20000001808 */
[----:B------:R-:W-:-:S06]  /*2770*/  FMUL R22, R22, 1.4426950216293334961 ;  /* 0x3fb8aa3b16167820 */ /* 0x000fcc0000400000 */
[----:B0-----:R-:W-:Y:S02]  /*2780*/  F2FP.PACK_AB R8, R13, R37 ;  /* 0x000000250d08723e */ /* 0x001fe400000000ff */
[----:B-1----:R-:W-:Y:S02]  /*2790*/  F2FP.PACK_AB R10, R12, R16 ;  /* 0x000000100c0a723e */ /* 0x002fe400000000ff */
[----:B------:R-:W-:Y:S02]  /*27a0*/  F2FP.PACK_AB R9, R17, R48 ;  /* 0x000000301109723e */ /* 0x000fe400000000ff */
[----:B----4-:R-:W-:Y:S01]  /*27b0*/  F2FP.PACK_AB R11, R15, R14 ;  /* 0x0000000e0f0b723e */ /* 0x010fe200000000ff */
[----:B------:R-:W-:Y:S02]  /*27c0*/  FADD R101, R101, R102 ;  /* 0x0000006665657221 */ /* 0x000fe40000000000 */
[----:B------:R-:W-:Y:S02]  /*27d0*/  FADD R106, R110, R106 ;  /* 0x0000006a6e6a7221 */ /* 0x000fe40000000000 */
[----:B------:R-:W-:-:S02]  /*27e0*/  FFMA R23, R23, c[0x0][0x188], -R6 ;  /* 0x0000620017177a23 */ /* 0x000fc40000000806 */
[----:B------:R-:W-:Y:S01]  /*27f0*/  HMMA.16816.F32 R52, R8, R38, R52 ;  /* 0x000000260834723c */ /* 0x000fe20000001834 */
[----:B------:R-:W-:Y:S01]  /*2800*/  FMUL R19, R21, 1.4426950216293334961 ;  /* 0x3fb8aa3b15137820 */ /* 0x000fe20000400000 */
[----:B------:R-:W-:Y:S01]  /*2810*/  MUFU.EX2 R38, R33 ;  /* 0x0000002100267308 */ /* 0x000fe20000000800 */
[----:B------:R-:W-:Y:S02]  /*2820*/  FADD R101, R103, R101 ;  /* 0x0000006567657221 */ /* 0x000fe40000000000 */
[--C-:B------:R-:W-:Y:S02]  /*2830*/  FFMA R24, R24, c[0x0][0x188], -R5.reuse ;  /* 0x0000620018187a23 */ /* 0x100fe40000000805 */
[----:B------:R-:W-:-:S03]  /*2840*/  FFMA R25, R25, c[0x0][0x188], -R5 ;  /* 0x0000620019197a23 */ /* 0x000fc60000000805 */
[----:B------:R0:W-:Y:S01]  /*2850*/  MUFU.EX2 R33, R22 ;  /* 0x0000001600217308 */ /* 0x0001e20000000800 */
[----:B------:R-:W-:Y:S02]  /*2860*/  FMUL R20, R23, 1.4426950216293334961 ;  /* 0x3fb8aa3b17147820 */ /* 0x000fe40000400000 */
[--C-:B------:R-:W-:Y:S02]  /*2870*/  FFMA R26, R26, c[0x0][0x188], -R6.reuse ;  /* 0x000062001a1a7a23 */ /* 0x100fe40000000806 */
[----:B------:R-:W-:-:S03]  /*2880*/  FFMA R27, R27, c[0x0][0x188], -R6 ;  /* 0x000062001b1b7a23 */ /* 0x000fc60000000806 */
[----:B------:R-:W1:Y:S01]  /*2890*/  MUFU.EX2 R18, R18 ;  /* 0x0000001200127308 */ /* 0x000e620000000800 */
[----:B0-----:R-:W-:Y:S02]  /*28a0*/  FADD R22, R37, R106 ;  /* 0x0000006a25167221 */ /* 0x001fe40000000000 */
[----:B------:R-:W-:Y:S02]  /*28b0*/  FADD R48, R48, R101 ;  /* 0x0000006530307221 */ /* 0x000fe40000000000 */
[----:B------:R-:W-:Y:S02]  /*28c0*/  FMUL R24, R24, 1.4426950216293334961 ;  /* 0x3fb8aa3b18187820 */ /* 0x000fe40000400000 */
[----:B------:R-:W-:Y:S01]  /*28d0*/  FADD R13, R13, R22 ;  /* 0x000000160d0d7221 */ /* 0x000fe20000000000 */
[----:B------:R-:W0:Y:S01]  /*28e0*/  MUFU.EX2 R19, R19 ;  /* 0x0000001300137308 */ /* 0x000e220000000800 */
[----:B------:R-:W-:Y:S01]  /*28f0*/  FMUL R25, R25, 1.4426950216293334961 ;  /* 0x3fb8aa3b19197820 */ /* 0x000fe20000400000 */
[----:B------:R-:W-:Y:S01]  /*2900*/  LOP3.LUT R105, R4, 0x40, RZ, 0x3c, !PT ;  /* 0x0000004004697812 */ /* 0x000fe200078e3cff */
[----:B------:R-:W-:-:S02]  /*2910*/  FMUL R26, R26, 1.4426950216293334961 ;  /* 0x3fb8aa3b1a1a7820 */ /* 0x000fc40000400000 */
[----:B------:R-:W-:Y:S02]  /*2920*/  FMUL R27, R27, 1.4426950216293334961 ;  /* 0x3fb8aa3b1b1b7820 */ /* 0x000fe40000400000 */
[----:B------:R-:W-:Y:S01]  /*2930*/  FADD R17, R17, R48 ;  /* 0x0000003011117221 */ /* 0x000fe20000000000 */
[----:B------:R-:W2:Y:S01]  /*2940*/  MUFU.EX2 R20, R20 ;  /* 0x0000001400147308 */ /* 0x000ea20000000800 */
[----:B------:R-:W-:Y:S01]  /*2950*/  FADD R21, R16, R13 ;  /* 0x0000000d10157221 */ /* 0x000fe20000000000 */
[----:B------:R-:W-:Y:S01]  /*2960*/  HMMA.16816.F32 R60, R8, R42, R60 ;  /* 0x0000002a083c723c */ /* 0x000fe2000000183c */
[----:B------:R-:W-:Y:S02]  /*2970*/  FFMA R30, R30, c[0x0][0x188], -R6 ;  /* 0x000062001e1e7a23 */ /* 0x000fe40000000806 */
[----:B------:R-:W-:-:S03]  /*2980*/  FADD R14, R14, R17 ;  /* 0x000000110e0e7221 */ /* 0x000fc60000000000 */
[----:B------:R-:W3:Y:S02]  /*2990*/  MUFU.EX2 R41, R24 ;  /* 0x0000001800297308 */ /* 0x000ee40000000800 */
[----:B------:R-:W-:Y:S01]  /*29a0*/  HMMA.16816.F32 R68, R8, R50, R68 ;  /* 0x000000320844723c */ /* 0x000fe20000001844 */
[----:B------:R-:W-:Y:S02]  /*29b0*/  FFMA R28, R28, c[0x0][0x188], -R5 ;  /* 0x000062001c1c7a23 */ /* 0x000fe40000000805 */
[----:B------:R-:W-:-:S03]  /*29c0*/  FADD R21, R12, R21 ;  /* 0x000000150c157221 */ /* 0x000fc60000000000 */
[----:B------:R-:W-:Y:S01]  /*29d0*/  MUFU.EX2 R42, R25 ;  /* 0x00000019002a7308 */ /* 0x000fe20000000800 */
[----:B------:R-:W-:Y:S02]  /*29e0*/  FFMA R31, R31, c[0x0][0x188], -R6 ;  /* 0x000062001f1f7a23 */ /* 0x000fe40000000806 */
[----:B------:R-:W-:-:S05]  /*29f0*/  FMUL R30, R30, 1.4426950216293334961 ;  /* 0x3fb8aa3b1e1e7820 */ /* 0x000fca0000400000 */
[----:B------:R-:W4:Y:S01]  /*2a00*/  MUFU.EX2 R50, R26 ;  /* 0x0000001a00327308 */ /* 0x000f220000000800 */
[----:B------:R-:W-:-:S07]  /*2a10*/  FADD R14, R15, R14 ;  /* 0x0000000e0f0e7221 */ /* 0x000fce0000000000 */
[----:B------:R5:W0:Y:S01]  /*2a20*/  MUFU.EX2 R51, R27 ;  /* 0x0000001b00337308 */ /* 0x000a220000000800 */
[----:B------:R-:W-:Y:S02]  /*2a30*/  FMUL R28, R28, 1.4426950216293334961 ;  /* 0x3fb8aa3b1c1c7820 */ /* 0x000fe40000400000 */
[----:B------:R-:W-:Y:S01]  /*2a40*/  FFMA R29, R29, c[0x0][0x188], -R5 ;  /* 0x000062001d1d7a23 */ /* 0x000fe20000000805 */
[----:B-----5:R-:W5:Y:S01]  /*2a50*/  LDSM.16.M88.4 R24, [R105+0x8000] ;  /* 0x008000006918783b */ /* 0x020f620000000200 */
[----:B-1----:R-:W-:Y:S02]  /*2a60*/  FADD R12, R18, R21 ;  /* 0x00000015120c7221 */ /* 0x002fe40000000000 */
[----:B------:R-:W-:Y:S02]  /*2a70*/  FFMA R13, R34, c[0x0][0x188], -R6 ;  /* 0x00006200220d7a23 */ /* 0x000fe40000000806 */
[----:B------:R-:W-:Y:S01]  /*2a80*/  FMUL R43, R31, 1.4426950216293334961 ;  /* 0x3fb8aa3b1f2b7820 */ /* 0x000fe20000400000 */
[----:B------:R-:W-:Y:S01]  /*2a90*/  MUFU.EX2 R37, R30 ;  /* 0x0000001e00257308 */ /* 0x000fe20000000800 */
[----:B------:R-:W-:-:S02]  /*2aa0*/  FADD R15, R33, R14 ;  /* 0x0000000e210f7221 */ /* 0x000fc40000000000 */
[----:B------:R-:W-:Y:S02]  /*2ab0*/  FMUL R29, R29, 1.4426950216293334961 ;  /* 0x3fb8aa3b1d1d7820 */ /* 0x000fe40000400000 */
[----:B------:R-:W-:Y:S02]  /*2ac0*/  FFMA R32, R32, c[0x0][0x188], -R5 ;  /* 0x0000620020207a23 */ /* 0x000fe40000000805 */
[----:B0-----:R-:W-:Y:S01]  /*2ad0*/  FADD R49, R19, R12 ;  /* 0x0000000c13317221 */ /* 0x001fe20000000000 */
[----:B------:R-:W0:Y:S01]  /*2ae0*/  MUFU.EX2 R40, R28 ;  /* 0x0000001c00287308 */ /* 0x000e220000000800 */
[----:B------:R-:W-:Y:S02]  /*2af0*/  FFMA R35, R35, c[0x0][0x188], -R6 ;  /* 0x0000620023237a23 */ /* 0x000fe40000000806 */
[----:B------:R-:W-:Y:S01]  /*2b00*/  FMUL R48, R13, 1.4426950216293334961 ;  /* 0x3fb8aa3b0d307820 */ /* 0x000fe20000400000 */
[----:B------:R-:W-:Y:S01]  /*2b10*/  HMMA.16816.F32 R72, R8, R58, R72 ;  /* 0x0000003a0848723c */ /* 0x000fe20000001848 */
[----:B--2---:R-:W-:-:S03]  /*2b20*/  FADD R34, R20, R15 ;  /* 0x0000000f14227221 */ /* 0x004fc60000000000 */
[----:B------:R-:W-:Y:S01]  /*2b30*/  MUFU.EX2 R43, R43 ;  /* 0x0000002b002b7308 */ /* 0x000fe20000000800 */
[----:B------:R-:W-:Y:S01]  /*2b40*/  FMUL R32, R32, 1.4426950216293334961 ;  /* 0x3fb8aa3b20207820 */ /* 0x000fe20000400000 */
[----:B------:R-:W1:Y:S02]  /*2b50*/  LDSM.16.M88.4 R12, [R105+0x9400] ;  /* 0x00940000690c783b */ /* 0x000e640000000200 */
[C---:B------:R-:W-:Y:S08]  /*2b60*/  HMMA.16816.F32 R76, R8.reuse, R66, R76 ;  /* 0x00000042084c723c */ /* 0x040ff0000000184c */
[C---:B------:R-:W-:Y:S01]  /*2b70*/  HMMA.16816.F32 R88, R8.reuse, R82, R88 ;  /* 0x000000520858723c */ /* 0x040fe20000001858 */
[----:B------:R2:W0:Y:S07]  /*2b80*/  MUFU.EX2 R36, R29 ;  /* 0x0000001d00247308 */ /* 0x00042e0000000800 */
[C---:B------:R-:W-:Y:S01]  /*2b90*/  HMMA.16816.F32 R96, R8.reuse, R86, R96 ;  /* 0x000000560860723c */ /* 0x040fe20000001860 */
[----:B------:R-:W-:Y:S07]  /*2ba0*/  MUFU.EX2 R48, R48 ;  /* 0x0000003000307308 */ /* 0x000fee0000000800 */
[----:B------:R-:W-:Y:S01]  /*2bb0*/  HMMA.16816.F32 R44, R8, R94, R44 ;  /* 0x0000005e082c723c */ /* 0x000fe2000000182c */
[----:B------:R0:W1:Y:S01]  /*2bc0*/  MUFU.EX2 R39, R32 ;  /* 0x0000002000277308 */ /* 0x0000620000000800 */
[----:B------:R-:W-:Y:S01]  /*2bd0*/  F2FP.PACK_AB R33, R20, R33 ;  /* 0x000000211421723e */ /* 0x000fe200000000ff */
[----:B------:R-:W5:Y:S04]  /*2be0*/  LDSM.16.M88.4 R56, [R105+0x8400] ;  /* 0x008400006938783b */ /* 0x000f680000000200 */
[----:B---3--:R-:W-:Y:S01]  /*2bf0*/  FADD R9, R41, R49 ;  /* 0x0000003129097221 */ /* 0x008fe20000000000 */
[----:B--2---:R-:W-:Y:S01]  /*2c00*/  LDSM.16.M88.4 R28, [R105+0x8800] ;  /* 0x00880000691c783b */ /* 0x004fe20000000200 */
[----:B------:R-:W-:-:S02]  /*2c10*/  FMUL R49, R35, 1.4426950216293334961 ;  /* 0x3fb8aa3b23317820 */ /* 0x000fc40000400000 */
[----:B----4-:R-:W-:Y:S01]  /*2c20*/  FADD R8, R50, R34 ;  /* 0x0000002232087221 */ /* 0x010fe20000000000 */
[C---:B------:R-:W-:Y:S01]  /*2c30*/  F2FP.PACK_AB R34, R42.reuse, R41 ;  /* 0x000000292a22723e */ /* 0x040fe200000000ff */
[----:B------:R-:W-:Y:S01]  /*2c40*/  FADD R35, R42, R9 ;  /* 0x000000092a237221 */ /* 0x000fe20000000000 */
[----:B0-----:R-:W-:Y:S01]  /*2c50*/  F2FP.PACK_AB R32, R19, R18 ;  /* 0x000000121320723e */ /* 0x001fe200000000ff */
[----:B------:R-:W0:Y:S01]  /*2c60*/  MUFU.EX2 R49, R49 ;  /* 0x0000003100317308 */ /* 0x000e220000000800 */
[----:B------:R-:W-:Y:S01]  /*2c70*/  FADD R41, R51, R8 ;  /* 0x0000000833297221 */ /* 0x000fe20000000000 */
[----:B------:R-:W-:Y:S01]  /*2c80*/  LDSM.16.M88.4 R20, [R105+0x8c00] ;  /* 0x008c00006914783b */ /* 0x000fe20000000200 */
[----:B------:R-:W-:Y:S02]  /*2c90*/  FADD R35, R40, R35 ;  /* 0x0000002328237221 */ /* 0x000fe40000000000 */
[----:B------:R-:W-:Y:S01]  /*2ca0*/  FADD R42, R37, R41 ;  /* 0x00000029252a7221 */ /* 0x000fe20000000000 */
[----:B------:R-:W-:Y:S01]  /*2cb0*/  LDSM.16.M88.4 R16, [R105+0x9000] ;  /* 0x009000006910783b */ /* 0x000fe20000000200 */
[----:B------:R-:W-:-:S02]  /*2cc0*/  FADD R41, R36, R35 ;  /* 0x0000002324297221 */ /* 0x000fc40000000000 */
[----:B------:R-:W-:Y:S01]  /*2cd0*/  FADD R42, R43, R42 ;  /* 0x0000002a2b2a7221 */ /* 0x000fe20000000000 */
[----:B------:R-:W-:Y:S01]  /*2ce0*/  LDSM.16.M88.4 R92, [R105+0x9800] ;  /* 0x00980000695c783b */ /* 0x000fe20000000200 */
[----:B------:R-:W-:Y:S01]  /*2cf0*/  F2FP.PACK_AB R35, R51, R50 ;  /* 0x000000323323723e */ /* 0x000fe200000000ff */
[----:B-1----:R-:W-:Y:S02]  /*2d00*/  FADD R41, R39, R41 ;  /* 0x0000002927297221 */ /* 0x002fe40000000000 */
[----:B------:R-:W-:Y:S01]  /*2d10*/  LDSM.16.M88.4 R8, [R105+0x9c00] ;  /* 0x009c00006908783b */ /* 0x000fe20000000200 */
[----:B------:R-:W-:Y:S02]  /*2d20*/  FADD R42, R48, R42 ;  /* 0x0000002a302a7221 */ /* 0x000fe40000000000 */
[----:B------:R-:W-:Y:S02]  /*2d30*/  FADD R41, R38, R41 ;  /* 0x0000002926297221 */ /* 0x000fe40000000000 */
[----:B0-----:R-:W-:Y:S01]  /*2d40*/  FADD R42, R49, R42 ;  /* 0x0000002a312a7221 */ /* 0x001fe20000000000 */
[C---:B-----5:R-:W-:Y:S02]  /*2d50*/  HMMA.16816.F32 R52, R32.reuse, R24, R52 ;  /* 0x000000182034723c */ /* 0x060fe40000001834 */
[----:B------:R-:W0:Y:S04]  /*2d60*/  SHFL.BFLY PT, R24, R41, 0x2, 0x1f ;  /* 0x0c401f0029187f89 */ /* 0x000e2800000e0000 */
[----:B------:R-:W1:Y:S02]  /*2d70*/  SHFL.BFLY PT, R25, R42, 0x2, 0x1f ;  /* 0x0c401f002a197f89 */ /* 0x000e6400000e0000 */
[C---:B------:R-:W-:Y:S08]  /*2d80*/  HMMA.16816.F32 R88, R32.reuse, R12, R88 ;  /* 0x0000000c2058723c */ /* 0x040ff00000001858 */
[----:B------:R-:W-:Y:S01]  /*2d90*/  HMMA.16816.F32 R60, R32, R56, R60 ;  /* 0x00000038203c723c */ /* 0x000fe2000000183c */
[----:B0-----:R-:W-:-:S02]  /*2da0*/  FADD R24, R41, R24 ;  /* 0x0000001829187221 */ /* 0x001fc40000000000 */
[----:B-1----:R-:W-:-:S05]  /*2db0*/  FADD R25, R42, R25 ;  /* 0x000000192a197221 */ /* 0x002fca0000000000 */
[C---:B------:R-:W-:Y:S01]  /*2dc0*/  HMMA.16816.F32 R68, R32.reuse, R28, R68 ;  /* 0x0000001c2044723c */ /* 0x040fe20000001844 */
[----:B------:R-:W-:Y:S04]  /*2dd0*/  SHFL.BFLY PT, R12, R24, 0x1, 0x1f ;  /* 0x0c201f00180c7f89 */ /* 0x000fe800000e0000 */
[----:B------:R-:W0:Y:S03]  /*2de0*/  SHFL.BFLY PT, R13, R25, 0x1, 0x1f ;  /* 0x0c201f00190d7f89 */ /* 0x000e2600000e0000 */
[C---:B------:R-:W-:Y:S08]  /*2df0*/  HMMA.16816.F32 R72, R32.reuse, R20, R72 ;  /* 0x000000142048723c */ /* 0x040ff00000001848 */
[C---:B------:R-:W-:Y:S08]  /*2e00*/  HMMA.16816.F32 R76, R32.reuse, R16, R76 ;  /* 0x00000010204c723c */ /* 0x040ff0000000184c */
[C---:B------:R-:W-:Y:S08]  /*2e10*/  HMMA.16816.F32 R96, R32.reuse, R92, R96 ;  /* 0x0000005c2060723c */ /* 0x040ff00000001860 */
[----:B------:R-:W-:Y:S01]  /*2e20*/  HMMA.16816.F32 R32, R32, R8, R44 ;  /* 0x000000082020723c */ /* 0x000fe2000000182c */
[----:B------:R-:W-:-:S02]  /*2e30*/  IADD3 R111, R111, 0x40, RZ ;  /* 0x000000406f6f7810 */ /* 0x000fc40007ffe0ff */
[----:B------:R-:W-:Y:S02]  /*2e40*/  F2FP.PACK_AB R38, R38, R39 ;  /* 0x000000272626723e */ /* 0x000fe400000000ff */
[----:B------:R-:W-:Y:S02]  /*2e50*/  ISETP.GE.AND P0, PT, R111, c[0x0][0x1d0], PT ;  /* 0x000074006f007a0c */ /* 0x000fe40003f06270 */
[----:B------:R-:W-:Y:S02]  /*2e60*/  F2FP.PACK_AB R36, R36, R40 ;  /* 0x000000282424723e */ /* 0x000fe400000000ff */
[----:B------:R-:W-:Y:S02]  /*2e70*/  F2FP.PACK_AB R37, R43, R37 ;  /* 0x000000252b25723e */ /* 0x000fe400000000ff */
[----:B------:R-:W-:Y:S01]  /*2e80*/  F2FP.PACK_AB R39, R49, R48 ;  /* 0x000000303127723e */ /* 0x000fe200000000ff */
[----:B0-----:R-:W-:Y:S02]  /*2e90*/  FADD R13, R25, R13 ;  /* 0x0000000d190d7221 */ /* 0x001fe40000000000 */
[----:B------:R-:W-:-:S04]  /*2ea0*/  FADD R12, R24, R12 ;  /* 0x0000000c180c7221 */ /* 0x000fc80000000000 */
[----:B------:R-:W-:Y:S01]  /*2eb0*/  HMMA.16816.F32 R88, R36, R14, R88 ;  /* 0x0000000e2458723c */ /* 0x000fe20000001858 */
[----:B------:R-:W-:Y:S01]  /*2ec0*/  FFMA R112, R7, R112, R13 ;  /* 0x0000007007707223 */ /* 0x000fe2000000000d */
[----:B------:R-:W-:-:S05]  /*2ed0*/  MOV R7, R6 ;  /* 0x0000000600077202 */ /* 0x000fca0000000f00 */
[----:B------:R-:W-:Y:S01]  /*2ee0*/  MOV R14, 0x40 ;  /* 0x00000040000e7802 */ /* 0x000fe20000000f00 */
[----:B------:R-:W-:Y:S01]  /*2ef0*/  HMMA.16816.F32 R44, R36, R26, R52 ;  /* 0x0000001a242c723c */ /* 0x000fe20000001834 */
[----:B------:R-:W-:-:S03]  /*2f00*/  FFMA R113, R100, R113, R12 ;  /* 0x0000007164717223 */ /* 0x000fc6000000000c */
[----:B------:R-:W-:-:S04]  /*2f10*/  IMAD R3, R14, c[0x0][0x1b4], R3 ;  /* 0x00006d000e037a24 */ /* 0x000fc800078e0203 */
[----:B------:R-:W-:Y:S01]  /*2f20*/  HMMA.16816.F32 R56, R36, R58, R60 ;  /* 0x0000003a2438723c */ /* 0x000fe2000000183c */
[----:B------:R-:W-:-:S07]  /*2f30*/  IMAD R2, R14, c[0x0][0x1a4], R2 ;  /* 0x000069000e027a24 */ /* 0x000fce00078e0202 */
[C---:B------:R-:W-:Y:S08]  /*2f40*/  HMMA.16816.F32 R68, R36.reuse, R30, R68 ;  /* 0x0000001e2444723c */ /* 0x040ff00000001844 */
[C---:B------:R-:W-:Y:S08]  /*2f50*/  HMMA.16816.F32 R72, R36.reuse, R22, R72 ;  /* 0x000000162448723c */ /* 0x040ff00000001848 */
[C---:B------:R-:W-:Y:S08]  /*2f60*/  HMMA.16816.F32 R76, R36.reuse, R18, R76 ;  /* 0x00000012244c723c */ /* 0x040ff0000000184c */
[C---:B------:R-:W-:Y:S08]  /*2f70*/  HMMA.16816.F32 R92, R36.reuse, R94, R96 ;  /* 0x0000005e245c723c */ /* 0x040ff00000001860 */
[----:B------:R-:W-:Y:S07]  /*2f80*/  HMMA.16816.F32 R8, R36, R10, R32 ;  /* 0x0000000a2408723c */ /* 0x000fee0000001820 */
[----:B------:R-:W-:Y:S01]  /*2f90*/  IMAD.MOV.U32 R38, RZ, RZ, R5 ;  /* 0x000000ffff267224 */ /* 0x000fe200078e0005 */
[----:B------:R-:W-:Y:S01]  /*2fa0*/  @P0 CALL.REL.NOINC `(.L_x_1) ;  /* 0x0000001000000944 */ /* 0x000fe20003c00000 */
[----:B------:R-:W-:Y:S05]  /*2fb0*/  BRA `(.L_x_2) ;  /* 0xffffe4b000007947 */ /* 0x000fea000383ffff */
.L_x_1:
[----:B------:R-:W-:-:S03]  /*2fc0*/  NOP ;  /* 0x0000000000007918 */ /* 0x000fc60000000000 */
[----:B------:R-:W-:Y:S01]  /*2fd0*/  MOV R0, R5 ;  /* 0x0000000500007202 */ /* 0x000fe20000000f00 */
[----:B------:R-:W-:-:S07]  /*2fe0*/  IMAD.MOV.U32 R2, RZ, RZ, R6 ;  /* 0x000000ffff027224 */ /* 0x000fce00078e0006 */
.L_x_0:
[----:B------:R-:W0:Y:S01]  /*2ff0*/  S2R R99, SR_TID.X ;  /* 0x0000000000637919 */ /* 0x000e220000002100 */
[C---:B------:R-:W-:Y:S01]  /*3000*/  FMUL R23, R113.reuse, 8388608 ;  /* 0x4b00000071177820 */ /* 0x040fe20000400000 */
[----:B------:R-:W-:Y:S01]  /*3010*/  FSETP.GEU.AND P2, PT, R113, 1.175494350822287508e-38, PT ;  /* 0x008000007100780b */ /* 0x000fe20003f4e000 */
[C---:B------:R-:W-:Y:S01]  /*3020*/  FMUL R24, R112.reuse, 8388608 ;  /* 0x4b00000070187820 */ /* 0x040fe20000400000 */
[C---:B------:R-:W-:Y:S01]  /*3030*/  FSETP.GEU.AND P3, PT, R112.reuse, 1.175494350822287508e-38, PT ;  /* 0x008000007000780b */ /* 0x040fe20003f6e000 */
[----:B------:R-:W1:Y:S01]  /*3040*/  S2R R96, SR_CTAID.X ;  /* 0x0000000000607919 */ /* 0x000e620000002500 */
[----:B------:R-:W-:Y:S01]  /*3050*/  FSEL R23, R23, R113, !P2 ;  /* 0x0000007117177208 */ /* 0x000fe20005000000 */
[----:B------:R-:W-:Y:S01]  /*3060*/  IMAD.MOV.U32 R30, RZ, RZ, R10 ;  /* 0x000000ffff1e7224 */ /* 0x000fe200078e000a */
[----:B------:R-:W-:Y:S01]  /*3070*/  FSETP.GT.AND P1, PT, |R112|, 8.50705917302346158658e+37, PT ;  /* 0x7e8000007000780b */ /* 0x000fe20003f24200 */
[----:B------:R-:W2:Y:S01]  /*3080*/  S2R R98, SR_CTAID.Y ;  /* 0x0000000000627919 */ /* 0x000ea20000002600 */
[----:B------:R-:W-:Y:S01]  /*3090*/  IADD3 R4, R23, -0x3f3504f3, RZ ;  /* 0xc0cafb0d17047810 */ /* 0x000fe20007ffe0ff */
[----:B------:R-:W-:Y:S01]  /*30a0*/  IMAD.MOV.U32 R14, RZ, RZ, R11 ;  /* 0x000000ffff0e7224 */ /* 0x000fe200078e000b */
[----:B------:R-:W-:Y:S01]  /*30b0*/  FSEL R24, R24, R112, !P3 ;  /* 0x0000007018187208 */ /* 0x000fe20005800000 */
[----:B------:R-:W3:Y:S01]  /*30c0*/  S2R R15, SR_TID.X ;  /* 0x00000000000f7919 */ /* 0x000ee20000002100 */
[----:B------:R-:W-:-:S02]  /*30d0*/  LOP3.LUT R4, R4, 0xff800000, RZ, 0xc0, !PT ;  /* 0xff80000004047812 */ /* 0x000fc400078ec0ff */
[----:B------:R-:W-:Y:S01]  /*30e0*/  FSEL R63, RZ, -23, P3 ;  /* 0xc1b80000ff3f7808 */ /* 0x000fe20001800000 */
[----:B------:R-:W4:Y:S01]  /*30f0*/  S2R R41, SR_TID.X ;  /* 0x0000000000297919 */ /* 0x000f220000002100 */
[C---:B------:R-:W-:Y:S02]  /*3100*/  FSETP.GEU.AND P3, PT, |R112|.reuse, 1.175494350822287508e-38, PT ;  /* 0x008000007000780b */ /* 0x040fe40003f6e200 */
[----:B------:R-:W-:Y:S01]  /*3110*/  FSEL R62, RZ, -23, P2 ;  /* 0xc1b80000ff3e7808 */ /* 0x000fe20001000000 */
[----:B------:R-:W-:Y:S01]  /*3120*/  @P1 FMUL R112, R112, 0.25 ;  /* 0x3e80000070701820 */ /* 0x000fe20000400000 */
[----:B------:R-:W-:Y:S01]  /*3130*/  FSETP.GT.AND P2, PT, |R113|, 8.50705917302346158658e+37, PT ;  /* 0x7e8000007100780b */ /* 0x000fe20003f44200 */
[----:B------:R-:W-:Y:S01]  /*3140*/  @P1 FMUL R14, R14, 0.25 ;  /* 0x3e8000000e0e1820 */ /* 0x000fe20000400000 */
[----:B0-----:R-:W-:Y:S01]  /*3150*/  SHF.R.U32.HI R3, RZ, 0x1, R99 ;  /* 0x00000001ff037819 */ /* 0x001fe20000011663 */
[----:B------:R-:W-:Y:S01]  /*3160*/  @P1 FMUL R30, R30, 0.25 ;  /* 0x3e8000001e1e1820 */ /* 0x000fe20000400000 */
[----:B------:R-:W-:Y:S01]  /*3170*/  SHF.L.U32 R12, R99, 0x3, RZ ;  /* 0x00000003630c7819 */ /* 0x000fe200000006ff */
[----:B------:R-:W-:Y:S01]  /*3180*/  @P1 FMUL R95, R95, 0.25 ;  /* 0x3e8000005f5f1820 */ /* 0x000fe20000400000 */
[----:B------:R-:W-:Y:S01]  /*3190*/  SHF.L.U32 R13, R99, 0x2, RZ ;  /* 0x00000002630d7819 */ /* 0x000fe200000006ff */
[----:B------:R-:W-:Y:S01]  /*31a0*/  @P1 FMUL R94, R94, 0.25 ;  /* 0x3e8000005e5e1820 */ /* 0x000fe20000400000 */
[----:B------:R-:W-:Y:S01]  /*31b0*/  LOP3.LUT R5, R3, 0x4, RZ, 0xc0, !PT ;  /* 0x0000000403057812 */ /* 0x000fe200078ec0ff */
[----:B------:R-:W-:Y:S01]  /*31c0*/  @!P3 FMUL R112, R112, 16777216 ;  /* 0x4b8000007070b820 */ /* 0x000fe20000400000 */
[----:B------:R-:W-:Y:S01]  /*31d0*/  LOP3.LUT R3, R12, 0x38, RZ, 0xc0, !PT ;  /* 0x000000380c037812 */ /* 0x000fe200078ec0ff */
[----:B------:R-:W-:Y:S01]  /*31e0*/  @P1 FMUL R91, R91, 0.25 ;  /* 0x3e8000005b5b1820 */ /* 0x000fe20000400000 */
[----:B------:R-:W-:Y:S01]  /*31f0*/  LOP3.LUT R6, R13, 0x3c0, RZ, 0xc0, !PT ;  /* 0x000003c00d067812 */ /* 0x000fe200078ec0ff */
[----:B------:R-:W-:Y:S01]  /*3200*/  @P1 FMUL R90, R90, 0.25 ;  /* 0x3e8000005a5a1820 */ /* 0x000fe20000400000 */
[----:B------:R-:W-:Y:S01]  /*3210*/  LOP3.LUT R97, R99, 0xff, RZ, 0xc0, !PT ;  /* 0x000000ff63617812 */ /* 0x000fe200078ec0ff */
[----:B------:R-:W-:Y:S01]  /*3220*/  @P1 FMUL R79, R79, 0.25 ;  /* 0x3e8000004f4f1820 */ /* 0x000fe20000400000 */
[----:B------:R-:W-:Y:S01]  /*3230*/  IADD3 R3, R5, R3, R6 ;  /* 0x0000000305037210 */ /* 0x000fe20007ffe006 */
[----:B------:R-:W-:Y:S01]  /*3240*/  @P1 FMUL R78, R78, 0.25 ;  /* 0x3e8000004e4e1820 */ /* 0x000fe20000400000 */
[----:B------:R-:W0:Y:S01]  /*3250*/  I2F R5, R4 ;  /* 0x0000000400057306 */ /* 0x000e220000201400 */
[----:B------:R-:W-:Y:S01]  /*3260*/  @P1 FMUL R75, R75, 0.25 ;  /* 0x3e8000004b4b1820 */ /* 0x000fe20000400000 */
[----:B------:R-:W-:Y:S01]  /*3270*/  SHF.L.U32 R7, R99, 0xa, RZ ;  /* 0x0000000a63077819 */ /* 0x000fe200000006ff */
[----:B------:R-:W-:Y:S01]  /*3280*/  @P1 FMUL R74, R74, 0.25 ;  /* 0x3e8000004a4a1820 */ /* 0x000fe20000400000 */
[----:B------:R-:W-:Y:S01]  /*3290*/  MOV R18, R8 ;  /* 0x0000000800127202 */ /* 0x000fe20000000f00 */
[----:B------:R-:W-:Y:S01]  /*32a0*/  @P1 FMUL R71, R71, 0.25 ;  /* 0x3e80000047471820 */ /* 0x000fe20000400000 */
[----:B------:R-:W-:Y:S01]  /*32b0*/  MOV R16, R9 ;  /* 0x0000000900107202 */ /* 0x000fe20000000f00 */
[----:B------:R-:W-:Y:S01]  /*32c0*/  @P1 FMUL R70, R70, 0.25 ;  /* 0x3e80000046461820 */ /* 0x000fe20000400000 */
[----:B------:R-:W-:Y:S01]  /*32d0*/  SHF.L.U32 R11, R99, 0x5, RZ ;  /* 0x00000005630b7819 */ /* 0x000fe200000006ff */
[----:B------:R-:W-:Y:S01]  /*32e0*/  @P1 FMUL R59, R59, 0.25 ;  /* 0x3e8000003b3b1820 */ /* 0x000fe20000400000 */
[----:B------:R-:W-:Y:S01]  /*32f0*/  LOP3.LUT R10, R7, 0x6000, RZ, 0xc0, !PT ;  /* 0x00006000070a7812 */ /* 0x000fe200078ec0ff */
[----:B------:R-:W-:Y:S01]  /*3300*/  @P1 FMUL R58, R58, 0.25 ;  /* 0x3e8000003a3a1820 */ /* 0x000fe20000400000 */
[----:B------:R-:W-:Y:S01]  /*3310*/  LOP3.LUT R12, R12, 0xf00, RZ, 0xc0, !PT ;  /* 0x00000f000c0c7812 */ /* 0x000fe200078ec0ff */
[----:B------:R-:W-:Y:S01]  /*3320*/  @P1 FMUL R47, R47, 0.25 ;  /* 0x3e8000002f2f1820 */ /* 0x000fe20000400000 */
[----:B------:R-:W-:Y:S01]  /*3330*/  IADD3 R6, R24, -0x3f3504f3, RZ ;  /* 0xc0cafb0d18067810 */ /* 0x000fe20007ffe0ff */
[----:B------:R-:W-:Y:S01]  /*3340*/  @P1 FMUL R46, R46, 0.25 ;  /* 0x3e8000002e2e1820 */ /* 0x000fe20000400000 */
[----:B------:R-:W-:Y:S01]  /*3350*/  FSETP.GEU.AND P1, PT, |R113|, 1.175494350822287508e-38, PT ;  /* 0x008000007100780b */ /* 0x000fe20003f2e200 */
[----:B0-----:R-:W-:Y:S01]  /*3360*/  FFMA.FTZ R62, R5, 1.1920928955078125e-07, R62 ;  /* 0x34000000053e7823 */ /* 0x001fe2000001003e */
[----:B------:R-:W-:Y:S01]  /*3370*/  LOP3.LUT R11, R10, 0x60, R11, 0xf8, !PT ;  /* 0x000000600a0b7812 */ /* 0x000fe200078ef80b */
[----:B------:R-:W0:Y:S01]  /*3380*/  MUFU.RCP R5, R112 ;  /* 0x0000007000057308 */ /* 0x000e220000001000 */
[----:B-1----:R-:W-:Y:S01]  /*3390*/  IMAD R96, R96, 0x100, R97 ;  /* 0x0000010060607824 */ /* 0x002fe200078e0261 */
[----:B------:R-:W-:Y:S01]  /*33a0*/  LOP3.LUT R12, R12, 0x70, R13, 0xf8, !PT ;  /* 0x000000700c0c7812 */ /* 0x000fe200078ef80d */
[----:B--2---:R-:W-:Y:S01]  /*33b0*/  IMAD R8, R98, c[0x0][0x1c0], RZ ;  /* 0x0000700062087a24 */ /* 0x004fe200078e02ff */
[----:B------:R-:W-:Y:S01]  /*33c0*/  LOP3.LUT R7, R6, 0xff800000, RZ, 0xc0, !PT ;  /* 0xff80000006077812 */ /* 0x000fe200078ec0ff */
[----:B------:R-:W-:Y:S01]  /*33d0*/  IMAD R9, R96, c[0x0][0x1c4], RZ ;  /* 0x0000710060097a24 */ /* 0x000fe200078e02ff */
[----:B------:R-:W-:Y:S01]  /*33e0*/  LOP3.LUT R26, R11, R12, RZ, 0x3c, !PT ;  /* 0x0000000c0b1a7212 */ /* 0x000fe200078e3cff */
[----:B------:R-:W-:Y:S01]  /*33f0*/  @P2 FMUL R113, R113, 0.25 ;  /* 0x3e80000071712820 */ /* 0x000fe20000400000 */
[----:B------:R-:W-:Y:S01]  /*3400*/  SHF.L.U32 R21, R8, 0x1, RZ ;  /* 0x0000000108157819 */ /* 0x000fe200000006ff */
[----:B------:R-:W-:Y:S01]  /*3410*/  @!P3 FMUL R14, R14, 16777216 ;  /* 0x4b8000000e0eb820 */ /* 0x000fe20000400000 */
[----:B------:R-:W-:Y:S01]  /*3420*/  SHF.L.U32 R10, R9, 0x1, RZ ;  /* 0x00000001090a7819 */ /* 0x000fe200000006ff */
[----:B------:R-:W-:Y:S01]  /*3430*/  @!P3 FMUL R30, R30, 16777216 ;  /* 0x4b8000001e1eb820 */ /* 0x000fe20000400000 */
[----:B------:R-:W1:Y:S01]  /*3440*/  I2F R6, R7 ;  /* 0x0000000700067306 */ /* 0x000e620000201400 */
[----:B------:R-:W-:Y:S01]  /*3450*/  @!P3 FMUL R95, R95, 16777216 ;  /* 0x4b8000005f5fb820 */ /* 0x000fe20000400000 */
[----:B------:R-:W-:Y:S01]  /*3460*/  IADD3 R21, P4, P5, R10, c[0x0][0x178], R21 ;  /* 0x00005e000a157a10 */ /* 0x000fe20007d9e015 */
[----:B------:R-:W-:Y:S01]  /*3470*/  @!P3 FMUL R94, R94, 16777216 ;  /* 0x4b8000005e5eb820 */ /* 0x000fe20000400000 */
[----:B---3--:R-:W-:Y:S01]  /*3480*/  LOP3.LUT R15, R15, 0x1ff, RZ, 0xc0, !PT ;  /* 0x000001ff0f0f7812 */ /* 0x008fe200078ec0ff */
[----:B------:R-:W-:Y:S01]  /*3490*/  @!P3 FMUL R91, R91, 16777216 ;  /* 0x4b8000005b5bb820 */ /* 0x000fe20000400000 */
[----:B------:R-:W-:Y:S01]  /*34a0*/  BAR.SYNC.DEFER_BLOCKING 0x0 ;  /* 0x0000000000007b1d */ /* 0x000fe20000010000 */
[----:B------:R-:W-:Y:S01]  /*34b0*/  @!P3 FMUL R90, R90, 16777216 ;  /* 0x4b8000005a5ab820 */ /* 0x000fe20000400000 */
[----:B------:R-:W-:Y:S01]  /*34c0*/  IADD3 R4, R23, -R4, RZ ;  /* 0x8000000417047210 */ /* 0x000fe20007ffe0ff */
[----:B------:R-:W-:Y:S01]  /*34d0*/  @!P3 FMUL R79, R79, 16777216 ;  /* 0x4b8000004f4fb820 */ /* 0x000fe20000400000 */
[----:B----4-:R-:W-:Y:S01]  /*34e0*/  SHF.R.U32.HI R41, RZ, 0x8, R41 ;  /* 0x00000008ff297819 */ /* 0x010fe20000011629 */
[----:B------:R-:W-:Y:S01]  /*34f0*/  @!P3 FMUL R78, R78, 16777216 ;  /* 0x4b8000004e4eb820 */ /* 0x000fe20000400000 */
[----:B------:R-:W-:Y:S01]  /*3500*/  LOP3.LUT P0, RZ, R99, 0x100, RZ, 0xc0, !PT ;  /* 0x0000010063ff7812 */ /* 0x000fe2000780c0ff */
[----:B------:R-:W-:Y:S01]  /*3510*/  @!P3 FMUL R75, R75, 16777216 ;  /* 0x4b8000004b4bb820 */ /* 0x000fe20000400000 */
[----:B------:R-:W-:Y:S01]  /*3520*/  SGXT.U32 R41, R41, 0x1 ;  /* 0x000000012929781a */ /* 0x000fe20000000000 */
[----:B------:R-:W-:-:S02]  /*3530*/  @!P3 FMUL R74, R74, 16777216 ;  /* 0x4b8000004a4ab820 */ /* 0x000fc40000400000 */
[----:B------:R-:W-:Y:S02]  /*3540*/  @!P3 FMUL R71, R71, 16777216 ;  /* 0x4b8000004747b820 */ /* 0x000fe40000400000 */
[----:B------:R-:W-:Y:S02]  /*3550*/  @!P3 FMUL R70, R70, 16777216 ;  /* 0x4b8000004646b820 */ /* 0x000fe40000400000 */
[----:B------:R-:W-:Y:S02]  /*3560*/  @!P3 FMUL R59, R59, 16777216 ;  /* 0x4b8000003b3bb820 */ /* 0x000fe40000400000 */
[----:B------:R-:W-:Y:S02]  /*3570*/  @!P3 FMUL R58, R58, 16777216 ;  /* 0x4b8000003a3ab820 */ /* 0x000fe40000400000 */
[----:B------:R-:W-:Y:S02]  /*3580*/  @!P3 FMUL R47, R47, 16777216 ;  /* 0x4b8000002f2fb820 */ /* 0x000fe40000400000 */
[----:B------:R-:W-:Y:S01]  /*3590*/  @!P3 FMUL R46, R46, 16777216 ;  /* 0x4b8000002e2eb820 */ /* 0x000fe20000400000 */
[----:B------:R-:W-:Y:S01]  /*35a0*/  ISETP.GE.U32.AND P3, PT, R24, 0x7f800000, PT ;  /* 0x7f8000001800780c */ /* 0x000fe20003f66070 */
[----:B------:R-:W-:-:S02]  /*35b0*/  @!P1 FMUL R113, R113, 16777216 ;  /* 0x4b80000071719820 */ /* 0x000fc40000400000 */
[C---:B0-----:R-:W-:Y:S02]  /*35c0*/  FMUL R29, R5.reuse, R14 ;  /* 0x0000000e051d7220 */ /* 0x041fe40000400000 */
[C---:B------:R-:W-:Y:S02]  /*35d0*/  FMUL R30, R5.reuse, R30 ;  /* 0x0000001e051e7220 */ /* 0x040fe40000400000 */
[C---:B------:R-:W-:Y:S02]  /*35e0*/  FMUL R32, R5.reuse, R95 ;  /* 0x0000005f05207220 */ /* 0x040fe40000400000 */
[C---:B------:R-:W-:Y:S02]  /*35f0*/  FMUL R31, R5.reuse, R94 ;  /* 0x0000005e051f7220 */ /* 0x040fe40000400000 */
[C---:B------:R-:W-:Y:S02]  /*3600*/  FMUL R11, R5.reuse, R91 ;  /* 0x0000005b050b7220 */ /* 0x040fe40000400000 */
[----:B------:R-:W-:-:S02]  /*3610*/  FMUL R25, R5, R90 ;  /* 0x0000005a05197220 */ /* 0x000fc40000400000 */
[C---:B------:R-:W-:Y:S02]  /*3620*/  FMUL R34, R5.reuse, R79 ;  /* 0x0000004f05227220 */ /* 0x040fe40000400000 */
        /* <DEDUP_REMOVED lines=8> */
[----:B------:R-:W-:Y:S02]  /*36b0*/  FMUL R46, R5, R46 ;  /* 0x0000002e052e7220 */ /* 0x000fe40000400000 */
[----:B------:R-:W0:Y:S01]  /*36c0*/  MUFU.RCP R5, R113 ;  /* 0x0000007100057308 */ /* 0x000e220000001000 */
[----:B------:R-:W-:Y:S02]  /*36d0*/  IMAD.SHL.U32 R13, R99, 0x1000, RZ ;  /* 0x00001000630d7824 */ /* 0x000fe400078e00ff */
[----:B------:R-:W-:-:S02]  /*36e0*/  @P2 FMUL R16, R16, 0.25 ;  /* 0x3e80000010102820 */ /* 0x000fc40000400000 */
[----:B------:R-:W-:Y:S01]  /*36f0*/  @P2 FMUL R18, R18, 0.25 ;  /* 0x3e80000012122820 */ /* 0x000fe20000400000 */
[----:B------:R-:W-:Y:S01]  /*3700*/  LOP3.LUT R13, R13, 0x6000, RZ, 0xc0, !PT ;  /* 0x000060000d0d7812 */ /* 0x000fe200078ec0ff */
[----:B------:R-:W-:Y:S02]  /*3710*/  @P2 FMUL R93, R93, 0.25 ;  /* 0x3e8000005d5d2820 */ /* 0x000fe40000400000 */
[----:B------:R-:W-:Y:S01]  /*3720*/  @P2 FMUL R92, R92, 0.25 ;  /* 0x3e8000005c5c2820 */ /* 0x000fe20000400000 */
[----:B------:R-:W-:Y:S01]  /*3730*/  LEA R22, R15, R13, 0x4 ;  /* 0x0000000d0f167211 */ /* 0x000fe200078e20ff */
[----:B------:R-:W-:Y:S02]  /*3740*/  @P2 FMUL R89, R89, 0.25 ;  /* 0x3e80000059592820 */ /* 0x000fe40000400000 */
[----:B------:R-:W-:Y:S02]  /*3750*/  @P2 FMUL R88, R88, 0.25 ;  /* 0x3e80000058582820 */ /* 0x000fe40000400000 */
[----:B------:R-:W-:-:S02]  /*3760*/  @P2 FMUL R77, R77, 0.25 ;  /* 0x3e8000004d4d2820 */ /* 0x000fc40000400000 */
[----:B------:R-:W-:Y:S02]  /*3770*/  @P2 FMUL R73, R73, 0.25 ;  /* 0x3e80000049492820 */ /* 0x000fe40000400000 */
[----:B------:R-:W-:Y:S02]  /*3780*/  @P2 FMUL R72, R72, 0.25 ;  /* 0x3e80000048482820 */ /* 0x000fe40000400000 */
[----:B------:R-:W-:Y:S02]  /*3790*/  @P2 FMUL R69, R69, 0.25 ;  /* 0x3e80000045452820 */ /* 0x000fe40000400000 */
[----:B------:R-:W-:Y:S02]  /*37a0*/  @P2 FMUL R68, R68, 0.25 ;  /* 0x3e80000044442820 */ /* 0x000fe40000400000 */
[----:B------:R-:W-:Y:S02]  /*37b0*/  @P2 FMUL R57, R57, 0.25 ;  /* 0x3e80000039392820 */ /* 0x000fe40000400000 */
[----:B------:R-:W-:-:S02]  /*37c0*/  @P2 FMUL R56, R56, 0.25 ;  /* 0x3e80000038382820 */ /* 0x000fc40000400000 */
[----:B------:R-:W-:Y:S02]  /*37d0*/  @P2 FMUL R45, R45, 0.25 ;  /* 0x3e8000002d2d2820 */ /* 0x000fe40000400000 */
[----:B------:R-:W-:Y:S02]  /*37e0*/  @P2 FMUL R44, R44, 0.25 ;  /* 0x3e8000002c2c2820 */ /* 0x000fe40000400000 */
[----:B------:R-:W-:Y:S01]  /*37f0*/  @P2 FMUL R76, R76, 0.25 ;  /* 0x3e8000004c4c2820 */ /* 0x000fe20000400000 */
[----:B------:R-:W-:Y:S01]  /*3800*/  ISETP.GE.U32.AND P2, PT, R23, 0x7f800000, PT ;  /* 0x7f8000001700780c */ /* 0x000fe20003f46070 */
[----:B------:R-:W-:-:S04]  /*3810*/  IMAD.HI R20, R8, 0x2, RZ ;  /* 0x0000000208147827 */ /* 0x000fc800078e02ff */
[----:B------:R-:W-:-:S04]  /*3820*/  IMAD.HI R9, R9, 0x2, RZ ;  /* 0x0000000209097827 */ /* 0x000fc800078e02ff */
[----:B------:R-:W-:Y:S01]  /*3830*/  @!P1 FMUL R16, R16, 16777216 ;  /* 0x4b80000010109820 */ /* 0x000fe20000400000 */
[----:B------:R-:W-:Y:S01]  /*3840*/  IADD3.X R20, R9, c[0x0][0x17c], R20, P4, P5 ;  /* 0x00005f0009147a10 */ /* 0x000fe200027ea414 */
[----:B------:R-:W-:Y:S02]  /*3850*/  @!P1 FMUL R18, R18, 16777216 ;  /* 0x4b80000012129820 */ /* 0x000fe40000400000 */
[----:B------:R-:W-:Y:S02]  /*3860*/  @!P1 FMUL R93, R93, 16777216 ;  /* 0x4b8000005d5d9820 */ /* 0x000fe40000400000 */
[----:B------:R-:W-:Y:S02]  /*3870*/  @!P1 FMUL R92, R92, 16777216 ;  /* 0x4b8000005c5c9820 */ /* 0x000fe40000400000 */
[----:B------:R-:W-:Y:S02]  /*3880*/  @!P1 FMUL R89, R89, 16777216 ;  /* 0x4b80000059599820 */ /* 0x000fe40000400000 */
[----:B------:R-:W-:-:S02]  /*3890*/  @!P1 FMUL R88, R88, 16777216 ;  /* 0x4b80000058589820 */ /* 0x000fc40000400000 */
[----:B------:R-:W-:Y:S02]  /*38a0*/  @!P1 FMUL R77, R77, 16777216 ;  /* 0x4b8000004d4d9820 */ /* 0x000fe40000400000 */
        /* <DEDUP_REMOVED lines=8> */
[----:B------:R-:W-:Y:S01]  /*3930*/  @!P1 FMUL R76, R76, 16777216 ;  /* 0x4b8000004c4c9820 */ /* 0x000fe20000400000 */
[----:B------:R-:W-:Y:S01]  /*3940*/  FSETP.NEU.AND P1, PT, R23, RZ, PT ;  /* 0x000000ff1700720b */ /* 0x000fe20003f2d000 */
[----:B-1----:R-:W-:Y:S02]  /*3950*/  FFMA.FTZ R63, R6, 1.1920928955078125e-07, R63 ;  /* 0x34000000063f7823 */ /* 0x002fe4000001003f */
[----:B0-----:R-:W-:-:S02]  /*3960*/  FMUL R15, R5, R16 ;  /* 0x00000010050f7220 */ /* 0x001fc40000400000 */
[C---:B------:R-:W-:Y:S02]  /*3970*/  FMUL R19, R5.reuse, R18 ;  /* 0x0000001205137220 */ /* 0x040fe40000400000 */
[C---:B------:R-:W-:Y:S02]  /*3980*/  FMUL R6, R5.reuse, R93 ;  /* 0x0000005d05067220 */ /* 0x040fe40000400000 */
[C---:B------:R-:W-:Y:S02]  /*3990*/  FMUL R8, R5.reuse, R92 ;  /* 0x0000005c05087220 */ /* 0x040fe40000400000 */
[----:B------:R-:W-:Y:S01]  /*39a0*/  FMUL R14, R5, R89 ;  /* 0x00000059050e7220 */ /* 0x000fe20000400000 */
[----:B------:R-:W-:Y:S01]  /*39b0*/  F2FP.PACK_AB R15, R15, R6 ;  /* 0x000000060f0f723e */ /* 0x000fe200000000ff */
[----:B------:R-:W-:Y:S01]  /*39c0*/  FMUL R18, R5, R88 ;  /* 0x0000005805127220 */ /* 0x000fe20000400000 */
[----:B------:R-:W-:Y:S01]  /*39d0*/  F2FP.PACK_AB R19, R19, R8 ;  /* 0x000000081313723e */ /* 0x000fe200000000ff */
[----:B------:R-:W-:Y:S01]  /*39e0*/  FMUL R9, R5, R77 ;  /* 0x0000004d05097220 */ /* 0x000fe20000400000 */
[----:B------:R-:W-:Y:S01]  /*39f0*/  F2FP.PACK_AB R8, R37, R40 ;  /* 0x000000282508723e */ /* 0x000fe200000000ff */
[----:B------:R-:W-:-:S02]  /*3a00*/  FMUL R13, R5, R73 ;  /* 0x00000049050d7220 */ /* 0x000fc40000400000 */
[C---:B------:R-:W-:Y:S01]  /*3a10*/  FMUL R17, R5.reuse, R72 ;  /* 0x0000004805117220 */ /* 0x040fe20000400000 */
[----:B------:R-:W-:Y:S01]  /*3a20*/  F2FP.PACK_AB R14, R14, R9 ;  /* 0x000000090e0e723e */ /* 0x000fe200000000ff */
[----:B------:R-:W-:Y:S01]  /*3a30*/  FMUL R12, R5, R57 ;  /* 0x00000039050c7220 */ /* 0x000fe20000400000 */
[----:B------:R-:W-:Y:S01]  /*3a40*/  F2FP.PACK_AB R9, R33, R38 ;  /* 0x000000262109723e */ /* 0x000fe200000000ff */
[C---:B------:R-:W-:Y:S02]  /*3a50*/  FMUL R16, R5.reuse, R56 ;  /* 0x0000003805107220 */ /* 0x040fe40000400000 */
[C---:B------:R-:W-:Y:S02]  /*3a60*/  FMUL R27, R5.reuse, R44 ;  /* 0x0000002c051b7220 */ /* 0x040fe40000400000 */
[C---:B------:R-:W-:Y:S02]  /*3a70*/  FMUL R45, R5.reuse, R45 ;  /* 0x0000002d052d7220 */ /* 0x040fe40000400000 */
[C---:B------:R-:W-:Y:S01]  /*3a80*/  FMUL R68, R5.reuse, R68 ;  /* 0x0000004405447220 */ /* 0x040fe20000400000 */
[----:B------:R-:W-:Y:S01]  /*3a90*/  F2FP.PACK_AB R16, R16, R27 ;  /* 0x0000001b1010723e */ /* 0x000fe200000000ff */
[C---:B------:R-:W-:Y:S01]  /*3aa0*/  FMUL R28, R5.reuse, R69 ;  /* 0x00000045051c7220 */ /* 0x040fe20000400000 */
[----:B------:R-:W-:Y:S01]  /*3ab0*/  F2FP.PACK_AB R12, R12, R45 ;  /* 0x0000002d0c0c723e */ /* 0x000fe200000000ff */
[----:B------:R-:W-:Y:S01]  /*3ac0*/  FMUL R5, R5, R76 ;  /* 0x0000004c05057220 */ /* 0x000fe20000400000 */
[----:B------:R-:W-:Y:S01]  /*3ad0*/  F2FP.PACK_AB R17, R17, R68 ;  /* 0x000000441111723e */ /* 0x000fe200000000ff */
[----:B------:R-:W-:Y:S01]  /*3ae0*/  IMAD.IADD R7, R24, 0x1, -R7 ;  /* 0x0000000118077824 */ /* 0x000fe200078e0a07 */
[----:B------:R-:W-:Y:S01]  /*3af0*/  F2FP.PACK_AB R13, R13, R28 ;  /* 0x0000001c0d0d723e */ /* 0x000fe200000000ff */
[----:B------:R-:W-:Y:S01]  /*3b00*/  FADD R27, R4, -1 ;  /* 0xbf800000041b7421 */ /* 0x000fe20000000000 */
[----:B------:R-:W-:Y:S01]  /*3b10*/  F2FP.PACK_AB R18, R18, R5 ;  /* 0x000000051212723e */ /* 0x000fe200000000ff */
[----:B------:R-:W-:Y:S01]  /*3b20*/  FADD R28, R7, -1 ;  /* 0xbf800000071c7421 */ /* 0x000fe20000000000 */
[----:B------:R-:W-:Y:S01]  /*3b30*/  MOV R5, 0x3dc6b27f ;  /* 0x3dc6b27f00057802 */ /* 0x000fe20000000f00 */
[----:B------:R0:W-:Y:S01]  /*3b40*/  STS.128 [R26+0x1000], R12 ;  /* 0x0010000c1a007388 */ /* 0x0001e20000000c00 */
[----:B------:R-:W-:-:S03]  /*3b50*/  IMAD.SHL.U32 R89, R99, 0x2, RZ ;  /* 0x0000000263597824 */ /* 0x000fc600078e00ff */
[CC--:B------:R-:W-:Y:S01]  /*3b60*/  FFMA.FTZ R4, R27.reuse, R5.reuse, -0.16845393180847167969 ;  /* 0xbe2c7f301b047423 */ /* 0x0c0fe20000010005 */
[----:B------:R1:W-:Y:S01]  /*3b70*/  STS.128 [R26], R16 ;  /* 0x000000101a007388 */ /* 0x0003e20000000c00 */
[C---:B------:R-:W-:Y:S02]  /*3b80*/  FFMA.FTZ R5, R28.reuse, R5, -0.16845393180847167969 ;  /* 0xbe2c7f301c057423 */ /* 0x040fe40000010005 */
[----:B------:R-:W-:Y:S01]  /*3b90*/  FFMA.FTZ R6, R27, R4, 0.1716887056827545166 ;  /* 0x3e2fcf2a1b067423 */ /* 0x000fe20000010004 */
[----:B------:R-:W-:Y:S01]  /*3ba0*/  F2FP.PACK_AB R4, R39, R46 ;  /* 0x0000002e2704723e */ /* 0x000fe200000000ff */
[C---:B------:R-:W-:Y:S02]  /*3bb0*/  FFMA.FTZ R5, R28.reuse, R5, 0.1716887056827545166 ;  /* 0x3e2fcf2a1c057423 */ /* 0x040fe40000010005 */
[C---:B------:R-:W-:Y:S02]  /*3bc0*/  FFMA.FTZ R6, R27.reuse, R6, -0.17900948226451873779 ;  /* 0xbe374e431b067423 */ /* 0x040fe40000010006 */
[----:B------:R-:W-:Y:S01]  /*3bd0*/  FFMA.FTZ R7, R28, R5, -0.17900948226451873779 ;  /* 0xbe374e431c077423 */ /* 0x000fe20000010005 */
[----:B------:R-:W-:Y:S01]  /*3be0*/  F2FP.PACK_AB R5, R10, R35 ;  /* 0x000000230a05723e */ /* 0x000fe200000000ff */
[----:B------:R-:W-:Y:S01]  /*3bf0*/  FFMA.FTZ R10, R27, R6, 0.20512372255325317383 ;  /* 0x3e520bf41b0a7423 */ /* 0x000fe20000010006 */
[----:B------:R-:W-:Y:S01]  /*3c00*/  F2FP.PACK_AB R6, R25, R36 ;  /* 0x000000241906723e */ /* 0x000fe200000000ff */
[----:B0-----:R-:W-:Y:S01]  /*3c10*/  IMAD R14, R41, c[0x0][0x1c8], RZ ;  /* 0x00007200290e7a24 */ /* 0x001fe200078e02ff */
[----:B------:R-:W-:Y:S01]  /*3c20*/  MOV R25, c[0x0][0x1c8] ;  /* 0x0000720000197a02 */ /* 0x000fe20000000f00 */
[----:B------:R-:W-:Y:S01]  /*3c30*/  FFMA.FTZ R10, R27, R10, -0.24046532809734344482 ;  /* 0xbe763c8b1b0a7423 */ /* 0x000fe2000001000a */
[----:B-1----:R-:W-:Y:S01]  /*3c40*/  LOP3.LUT R17, R22, 0x20, RZ, 0x3c, !PT ;  /* 0x0000002016117812 */ /* 0x002fe200078e3cff */
[----:B------:R-:W-:-:S02]  /*3c50*/  FFMA.FTZ R7, R28, R7, 0.20512372255325317383 ;  /* 0x3e520bf41c077423 */ /* 0x000fc40000010007 */
[----:B------:R-:W-:Y:S02]  /*3c60*/  IMAD R16, R25, 0x2, R14 ;  /* 0x0000000219107824 */ /* 0x000fe400078e020e */
[----:B------:R-:W-:Y:S01]  /*3c70*/  FFMA.FTZ R12, R27, R10, 0.28857114911079406738 ;  /* 0x3e93bf991b0c7423 */ /* 0x000fe2000001000a */
[----:B------:R-:W-:Y:S01]  /*3c80*/  F2FP.PACK_AB R10, R11, R34 ;  /* 0x000000220b0a723e */ /* 0x000fe200000000ff */
[C---:B------:R-:W-:Y:S01]  /*3c90*/  FFMA.FTZ R7, R28.reuse, R7, -0.24046532809734344482 ;  /* 0xbe763c8b1c077423 */ /* 0x040fe20000010007 */
[----:B------:R-:W-:Y:S01]  /*3ca0*/  LEA R18, R25, R16, 0x1 ;  /* 0x0000001019127211 */ /* 0x000fe200078e08ff */
[----:B------:R-:W-:Y:S02]  /*3cb0*/  FFMA.FTZ R12, R27, R12, -0.36067417263984680176 ;  /* 0xbeb8aa491b0c7423 */ /* 0x000fe4000001000c */
[----:B------:R-:W-:Y:S01]  /*3cc0*/  FFMA.FTZ R11, R28, R7, 0.28857114911079406738 ;  /* 0x3e93bf991c0b7423 */ /* 0x000fe20000010007 */
[----:B------:R-:W-:Y:S01]  /*3cd0*/  LEA R34, R25, R18, 0x1 ;  /* 0x0000001219227211 */ /* 0x000fe200078e08ff */
[----:B------:R-:W-:Y:S01]  /*3ce0*/  FFMA.FTZ R12, R27, R12, 0.48089820146560668945 ;  /* 0x3ef6384a1b0c7423 */ /* 0x000fe2000001000c */
[----:B------:R-:W-:Y:S01]  /*3cf0*/  F2FP.PACK_AB R7, R30, R31 ;  /* 0x0000001f1e07723e */ /* 0x000fe200000000ff */
[C---:B------:R-:W-:Y:S01]  /*3d00*/  FFMA.FTZ R13, R28.reuse, R11, -0.36067417263984680176 ;  /* 0xbeb8aa491c0d7423 */ /* 0x040fe2000001000b */
[----:B------:R-:W-:Y:S01]  /*3d10*/  @P2 MOV R30, 0x7f800000 ;  /* 0x7f800000001e2802 */ /* 0x000fe20000000f00 */
[----:B------:R-:W-:Y:S01]  /*3d20*/  IMAD R40, R25, 0x2, R34 ;  /* 0x0000000219287824 */ /* 0x000fe200078e0222 */
[----:B------:R-:W-:Y:S01]  /*3d30*/  F2FP.PACK_AB R11, R29, R32 ;  /* 0x000000201d0b723e */ /* 0x000fe200000000ff */
[----:B------:R-:W-:Y:S01]  /*3d40*/  FFMA.FTZ R12, R27, R12, -0.72134751081466674805 ;  /* 0xbf38aa3b1b0c7423 */ /* 0x000fe2000001000c */
[----:B------:R0:W-:Y:S01]  /*3d50*/  STS.128 [R26+0x80], R4 ;  /* 0x000080041a007388 */ /* 0x0001e20000000c00 */
[C---:B------:R-:W-:Y:S01]  /*3d60*/  FFMA.FTZ R13, R28.reuse, R13, 0.48089820146560668945 ;  /* 0x3ef6384a1c0d7423 */ /* 0x040fe2000001000d */
[----:B------:R-:W-:Y:S01]  /*3d70*/  LEA R42, R25, R40, 0x1 ;  /* 0x00000028192a7211 */ /* 0x000fe200078e08ff */
[----:B------:R-:W-:Y:S01]  /*3d80*/  FMUL R12, R27, R12 ;  /* 0x0000000c1b0c7220 */ /* 0x000fe20000400000 */
[----:B------:R1:W-:Y:S01]  /*3d90*/  STS.128 [R26+0x1080], R8 ;  /* 0x001080081a007388 */ /* 0x0003e20000000c00 */
[----:B------:R-:W-:Y:S01]  /*3da0*/  FFMA.FTZ R13, R28, R13, -0.72134751081466674805 ;  /* 0xbf38aa3b1c0d7423 */ /* 0x000fe2000001000d */
[----:B------:R-:W-:Y:S01]  /*3db0*/  LEA R44, R25, R42, 0x1 ;  /* 0x0000002a192c7211 */ /* 0x000fe200078e08ff */
[----:B------:R-:W-:-:S02]  /*3dc0*/  FMUL R12, R27, R12 ;  /* 0x0000000c1b0c7220 */ /* 0x000fc40000400000 */
[C---:B------:R-:W-:Y:S02]  /*3dd0*/  FMUL R13, R28.reuse, R13 ;  /* 0x0000000d1c0d7220 */ /* 0x040fe40000400000 */
[----:B------:R-:W-:Y:S02]  /*3de0*/  FFMA.FTZ R27, R27, 1.4426950216293334961, R12 ;  /* 0x3fb8aa3b1b1b7823 */ /* 0x000fe4000001000c */
[C---:B------:R-:W-:Y:S02]  /*3df0*/  IMAD R12, R25.reuse, 0x2, R44 ;  /* 0x00000002190c7824 */ /* 0x040fe400078e022c */
[C---:B------:R-:W-:Y:S02]  /*3e00*/  FMUL R13, R28.reuse, R13 ;  /* 0x0000000d1c0d7220 */ /* 0x040fe40000400000 */
[----:B0-----:R-:W-:Y:S01]  /*3e10*/  @P3 IMAD.MOV.U32 R5, RZ, RZ, 0x7f800000 ;  /* 0x7f800000ff053424 */ /* 0x001fe200078e00ff */
[C---:B------:R-:W-:Y:S01]  /*3e20*/  LEA R46, R25.reuse, R12, 0x1 ;  /* 0x0000000c192e7211 */ /* 0x040fe200078e08ff */
[----:B------:R-:W-:Y:S01]  /*3e30*/  FFMA.FTZ R28, R28, 1.4426950216293334961, R13 ;  /* 0x3fb8aa3b1c1c7823 */ /* 0x000fe2000001000d */
[----:B------:R-:W-:Y:S01]  /*3e40*/  LOP3.LUT R13, R22, 0x40, RZ, 0x3c, !PT ;  /* 0x00000040160d7812 */ /* 0x000fe200078e3cff */
[----:B------:R-:W-:Y:S01]  /*3e50*/  FADD R62, R62, R27 ;  /* 0x0000001b3e3e7221 */ /* 0x000fe20000000000 */
[----:B------:R-:W-:Y:S01]  /*3e60*/  LEA R48, R25, R46, 0x1 ;  /* 0x0000002e19307211 */ /* 0x000fe200078e08ff */
[----:B------:R-:W-:Y:S01]  /*3e70*/  FADD R63, R63, R28 ;  /* 0x0000001c3f3f7221 */ /* 0x000fe20000000000 */
[----:B------:R-:W-:Y:S01]  /*3e80*/  BAR.SYNC.DEFER_BLOCKING 0x0 ;  /* 0x0000000000007b1d */ /* 0x000fe20000010000 */
[----:B------:R-:W-:Y:S01]  /*3e90*/  @P2 FFMA.FTZ R62, R23, R30, +INF ;  /* 0x7f800000173e2423 */ /* 0x000fe2000001001e */
[C---:B------:R-:W-:Y:S01]  /*3ea0*/  FSETP.NEU.AND P2, PT, R24.reuse, RZ, PT ;  /* 0x000000ff1800720b */ /* 0x040fe20003f4d000 */
[----:B------:R-:W-:Y:S01]  /*3eb0*/  @P3 FFMA.FTZ R63, R24, R5, +INF ;  /* 0x7f800000183f3423 */ /* 0x000fe20000010005 */
[----:B------:R-:W-:-:S02]  /*3ec0*/  LEA R24, R25, R48, 0x1 ;  /* 0x0000003019187211 */ /* 0x000fc400078e08ff */
[-C--:B-1----:R-:W-:Y:S02]  /*3ed0*/  LEA R26, P3, R14, R21.reuse, 0x1 ;  /* 0x000000150e1a7211 */ /* 0x082fe400078608ff */
[-C--:B------:R-:W-:Y:S01]  /*3ee0*/  LEA R28, P4, R16, R21.reuse, 0x1 ;  /* 0x00000015101c7211 */ /* 0x080fe200078808ff */
[C---:B------:R-:W-:Y:S01]  /*3ef0*/  IMAD R52, R25.reuse, 0x2, R24 ;  /* 0x0000000219347824 */ /* 0x040fe200078e0218 */
[----:B------:R-:W-:Y:S02]  /*3f00*/  LEA.HI.X.SX32 R27, R14, R20, 0x1, P3 ;  /* 0x000000140e1b7211 */ /* 0x000fe400018f0eff */
[----:B------:R-:W-:Y:S02]  /*3f10*/  LEA R32, P3, R34, R21, 0x1 ;  /* 0x0000001522207211 */ /* 0x000fe400078608ff */
[----:B------:R-:W-:Y:S02]  /*3f20*/  LEA R54, R25, R52, 0x1 ;  /* 0x0000003419367211 */ /* 0x000fe400078e08ff */
[----:B------:R-:W-:-:S02]  /*3f30*/  LEA.HI.X.SX32 R29, R16, R20, 0x1, P4 ;  /* 0x00000014101d7211 */ /* 0x000fc400020f0eff */
[C---:B------:R-:W-:Y:S02]  /*3f40*/  LEA R56, R25.reuse, R54, 0x1 ;  /* 0x0000003619387211 */ /* 0x040fe400078e08ff */
[----:B------:R-:W-:Y:S02]  /*3f50*/  LEA.HI.X.SX32 R33, R34, R20, 0x1, P3 ;  /* 0x0000001422217211 */ /* 0x000fe400018f0eff */
[-C--:B------:R-:W-:Y:S01]  /*3f60*/  LEA R30, P5, R18, R21.reuse, 0x1 ;  /* 0x00000015121e7211 */ /* 0x080fe200078a08ff */
[C---:B------:R-:W-:Y:S01]  /*3f70*/  IMAD R58, R25.reuse, 0x2, R56 ;  /* 0x00000002193a7824 */ /* 0x040fe200078e0238 */
[-C--:B------:R-:W-:Y:S01]  /*3f80*/  LEA R36, P3, R40, R21.reuse, 0x1 ;  /* 0x0000001528247211 */ /* 0x080fe200078608ff */
[----:B------:R-:W0:Y:S01]  /*3f90*/  LDS.128 R4, [R22] ;  /* 0x0000000016047984 */ /* 0x000e220000000c00 */
[----:B------:R-:W-:Y:S02]  /*3fa0*/  LEA R34, P4, R42, R21, 0x1 ;  /* 0x000000152a227211 */ /* 0x000fe400078808ff */
[----:B------:R-:W-:-:S02]  /*3fb0*/  LEA R60, R25, R58, 0x1 ;  /* 0x0000003a193c7211 */ /* 0x000fc400078e08ff */
[----:B------:R-:W-:Y:S02]  /*3fc0*/  LEA.HI.X.SX32 R31, R18, R20, 0x1, P5 ;  /* 0x00000014121f7211 */ /* 0x000fe400028f0eff */
[C---:B------:R-:W-:Y:S01]  /*3fd0*/  LEA R64, R25.reuse, R60, 0x1 ;  /* 0x0000003c19407211 */ /* 0x040fe200078e08ff */
[----:B------:R-:W1:Y:S01]  /*3fe0*/  LDS.128 R16, [R17] ;  /* 0x0000000011107984 */ /* 0x000e620000000c00 */
[-C--:B------:R-:W-:Y:S02]  /*3ff0*/  LEA.HI.X.SX32 R37, R40, R20.reuse, 0x1, P3 ;  /* 0x0000001428257211 */ /* 0x080fe400018f0eff */
[----:B------:R-:W-:Y:S01]  /*4000*/  LEA.HI.X.SX32 R35, R42, R20, 0x1, P4 ;  /* 0x000000142a237211 */ /* 0x000fe200020f0eff */
[----:B------:R-:W-:Y:S01]  /*4010*/  IMAD R66, R25, 0x2, R64 ;  /* 0x0000000219427824 */ /* 0x000fe200078e0240 */
[-C--:B------:R-:W-:Y:S02]  /*4020*/  LEA R38, P5, R44, R21.reuse, 0x1 ;  /* 0x000000152c267211 */ /* 0x080fe400078a08ff */
[----:B------:R-:W-:-:S02]  /*4030*/  LEA R42, P3, R12, R21, 0x1 ;  /* 0x000000150c2a7211 */ /* 0x000fc400078608ff */
[C---:B------:R-:W-:Y:S02]  /*4040*/  LEA R68, R25.reuse, R66, 0x1 ;  /* 0x0000004219447211 */ /* 0x040fe400078e08ff */
[-C--:B------:R-:W-:Y:S02]  /*4050*/  LEA.HI.X.SX32 R39, R44, R20.reuse, 0x1, P5 ;  /* 0x000000142c277211 */ /* 0x080fe400028f0eff */
[----:B------:R-:W-:Y:S02]  /*4060*/  LEA.HI.X.SX32 R43, R12, R20, 0x1, P3 ;  /* 0x000000140c2b7211 */ /* 0x000fe400018f0eff */
[C---:B------:R-:W-:Y:S01]  /*4070*/  LEA R44, P3, R48.reuse, R21, 0x1 ;  /* 0x00000015302c7211 */ /* 0x040fe200078608ff */
[----:B------:R-:W2:Y:S01]  /*4080*/  LDS.128 R12, [R13] ;  /* 0x000000000d0c7984 */ /* 0x000ea20000000c00 */
[----:B------:R-:W-:Y:S02]  /*4090*/  LEA R70, R25, R68, 0x1 ;  /* 0x0000004419467211 */ /* 0x000fe400078e08ff */
[----:B------:R-:W-:-:S02]  /*40a0*/  LEA.HI.X.SX32 R45, R48, R20, 0x1, P3 ;  /* 0x00000014302d7211 */ /* 0x000fc400018f0eff */
[-C--:B------:R-:W-:Y:S01]  /*40b0*/  LEA R50, P3, R24, R21.reuse, 0x1 ;  /* 0x0000001518327211 */ /* 0x080fe200078608ff */
[C---:B------:R-:W-:Y:S01]  /*40c0*/  IMAD R72, R25.reuse, 0x2, R70 ;  /* 0x0000000219487824 */ /* 0x040fe200078e0246 */
[-C--:B------:R-:W-:Y:S02]  /*40d0*/  LEA R40, P4, R46, R21.reuse, 0x1 ;  /* 0x000000152e287211 */ /* 0x080fe400078808ff */
[----:B------:R-:W-:Y:S02]  /*40e0*/  LEA.HI.X.SX32 R51, R24, R20, 0x1, P3 ;  /* 0x0000001418337211 */ /* 0x000fe400018f0eff */
[C---:B------:R-:W-:Y:S02]  /*40f0*/  LEA R24, R25.reuse, R72, 0x1 ;  /* 0x0000004819187211 */ /* 0x040fe400078e08ff */
[----:B------:R-:W-:Y:S02]  /*4100*/  LEA.HI.X.SX32 R41, R46, R20, 0x1, P4 ;  /* 0x000000142e297211 */ /* 0x000fe400020f0eff */
[----:B------:R-:W-:Y:S01]  /*4110*/  LEA R76, R25, R24, 0x1 ;  /* 0x00000018194c7211 */ /* 0x000fe200078e08ff */
[----:B0-----:R-:W-:Y:S01]  /*4120*/  STG.E.U16 [R26.64], R4 ;  /* 0x000000041a007986 */ /* 0x001fe2000c101504 */
[----:B------:R-:W-:-:S02]  /*4130*/  LEA R48, P4, R52, R21, 0x1 ;  /* 0x0000001534307211 */ /* 0x000fc400078808ff */
[-C--:B------:R-:W-:Y:S01]  /*4140*/  LEA R46, P5, R54, R21.reuse, 0x1 ;  /* 0x00000015362e7211 */ /* 0x080fe200078a08ff */
[----:B------:R-:W-:Y:S01]  /*4150*/  IMAD R78, R25, 0x2, R76 ;  /* 0x00000002194e7824 */ /* 0x000fe200078e024c */
[----:B------:R-:W-:Y:S02]  /*4160*/  LOP3.LUT R8, R22, 0x60, RZ, 0x3c, !PT ;  /* 0x0000006016087812 */ /* 0x000fe400078e3cff */
[-C--:B------:R-:W-:Y:S01]  /*4170*/  LEA.HI.X.SX32 R49, R52, R20.reuse, 0x1, P4 ;  /* 0x0000001434317211 */ /* 0x080fe200020f0eff */
[----:B-1----:R-:W-:Y:S01]  /*4180*/  STG.E.U16 [R28.64], R16 ;  /* 0x000000101c007986 */ /* 0x002fe2000c101504 */
[----:B------:R-:W-:Y:S02]  /*4190*/  LEA.HI.X.SX32 R47, R54, R20, 0x1, P5 ;  /* 0x00000014362f7211 */ /* 0x000fe400028f0eff */
[-C--:B------:R-:W-:Y:S01]  /*41a0*/  LEA R22, P3, R56, R21.reuse, 0x1 ;  /* 0x0000001538167211 */ /* 0x080fe200078608ff */
[----:B------:R-:W0:Y:S01]  /*41b0*/  LDS.128 R8, [R8] ;  /* 0x0000000008087984 */ /* 0x000e220000000c00 */
[----:B------:R-:W-:-:S02]  /*41c0*/  LEA R52, P5, R60, R21, 0x1 ;  /* 0x000000153c347211 */ /* 0x000fc400078a08ff */
[C---:B------:R-:W-:Y:S02]  /*41d0*/  LEA R80, R25.reuse, R78, 0x1 ;  /* 0x0000004e19507211 */ /* 0x040fe400078e08ff */
[-C--:B------:R-:W-:Y:S02]  /*41e0*/  LEA.HI.X.SX32 R23, R56, R20.reuse, 0x1, P3 ;  /* 0x0000001438177211 */ /* 0x080fe400018f0eff */
[----:B------:R-:W-:Y:S02]  /*41f0*/  LEA.HI.X.SX32 R53, R60, R20, 0x1, P5 ;  /* 0x000000143c357211 */ /* 0x000fe400028f0eff */
[-C--:B------:R-:W-:Y:S02]  /*4200*/  LEA R60, P3, R64, R21.reuse, 0x1 ;  /* 0x00000015403c7211 */ /* 0x080fe400078608ff */
[----:B------:R-:W-:Y:S01]  /*4210*/  LEA R56, P5, R68, R21, 0x1 ;  /* 0x0000001544387211 */ /* 0x000fe200078a08ff */
[----:B--2---:R-:W-:Y:S01]  /*4220*/  STG.E.U16 [R30.64], R12 ;  /* 0x0000000c1e007986 */ /* 0x004fe2000c101504 */
[----:B------:R-:W-:-:S02]  /*4230*/  LEA R82, R25, R80, 0x1 ;  /* 0x0000005019527211 */ /* 0x000fc400078e08ff */
[-C--:B------:R-:W-:Y:S02]  /*4240*/  LEA.HI.X.SX32 R61, R64, R20.reuse, 0x1, P3 ;  /* 0x00000014403d7211 */ /* 0x080fe400018f0eff */
[-C--:B------:R-:W-:Y:S01]  /*4250*/  LEA.HI.X.SX32 R57, R68, R20.reuse, 0x1, P5 ;  /* 0x0000001444397211 */ /* 0x080fe200028f0eff */
[C---:B------:R-:W-:Y:S01]  /*4260*/  IMAD R84, R25.reuse, 0x2, R82 ;  /* 0x0000000219547824 */ /* 0x040fe200078e0252 */
[-C--:B------:R-:W-:Y:S02]  /*4270*/  LEA R64, P5, R24, R21.reuse, 0x1 ;  /* 0x0000001518407211 */ /* 0x080fe400078a08ff */
[----:B------:R-:W-:Y:S02]  /*4280*/  LEA R54, P4, R58, R21, 0x1 ;  /* 0x000000153a367211 */ /* 0x000fe400078808ff */
[----:B------:R-:W-:Y:S02]  /*4290*/  LEA.HI.X.SX32 R65, R24, R20, 0x1, P5 ;  /* 0x0000001418417211 */ /* 0x000fe400028f0eff */
[----:B------:R-:W-:-:S02]  /*42a0*/  LEA R24, R25, R84, 0x1 ;  /* 0x0000005419187211 */ /* 0x000fc400078e08ff */
[----:B------:R-:W-:Y:S02]  /*42b0*/  LEA.HI.X.SX32 R55, R58, R20, 0x1, P4 ;  /* 0x000000143a377211 */ /* 0x000fe400020f0eff */
[CC--:B------:R-:W-:Y:S02]  /*42c0*/  LEA R58, P4, R66.reuse, R21.reuse, 0x1 ;  /* 0x00000015423a7211 */ /* 0x0c0fe400078808ff */
[C---:B------:R-:W-:Y:S02]  /*42d0*/  LEA R88, R25.reuse, R24, 0x1 ;  /* 0x0000001819587211 */ /* 0x040fe400078e08ff */
[----:B------:R-:W-:Y:S02]  /*42e0*/  LEA.HI.X.SX32 R59, R66, R20, 0x1, P4 ;  /* 0x00000014423b7211 */ /* 0x000fe400020f0eff */
[-C--:B------:R-:W-:Y:S01]  /*42f0*/  LEA R68, P3, R70, R21.reuse, 0x1 ;  /* 0x0000001546447211 */ /* 0x080fe200078608ff */
[----:B------:R-:W-:Y:S01]  /*4300*/  IMAD R90, R25, 0x2, R88 ;  /* 0x00000002195a7824 */ /* 0x000fe200078e0258 */
[----:B------:R-:W-:-:S02]  /*4310*/  LEA R66, P4, R72, R21, 0x1 ;  /* 0x0000001548427211 */ /* 0x000fc400078808ff */
[-C--:B------:R-:W-:Y:S01]  /*4320*/  LEA.HI.X.SX32 R69, R70, R20.reuse, 0x1, P3 ;  /* 0x0000001446457211 */ /* 0x080fe200018f0eff */
[----:B0-----:R0:W-:Y:S01]  /*4330*/  STG.E.U16 [R32.64], R8 ;  /* 0x0000000820007986 */ /* 0x0011e2000c101504 */
[----:B------:R-:W-:Y:S02]  /*4340*/  LEA.HI.X.SX32 R67, R72, R20, 0x1, P4 ;  /* 0x0000001448437211 */ /* 0x000fe400020f0eff */
[-C--:B------:R-:W-:Y:S02]  /*4350*/  LEA R74, P3, R76, R21.reuse, 0x1 ;  /* 0x000000154c4a7211 */ /* 0x080fe400078608ff */
[-C--:B------:R-:W-:Y:S02]  /*4360*/  LEA R72, P4, R78, R21.reuse, 0x1 ;  /* 0x000000154e487211 */ /* 0x080fe400078808ff */
[----:B------:R-:W-:Y:S02]  /*4370*/  LEA R70, P5, R80, R21, 0x1 ;  /* 0x0000001550467211 */ /* 0x000fe400078a08ff */
[----:B------:R-:W-:-:S02]  /*4380*/  LEA R92, R25, R90, 0x1 ;  /* 0x0000005a195c7211 */ /* 0x000fc400078e08ff */
[-C--:B------:R-:W-:Y:S02]  /*4390*/  LEA.HI.X.SX32 R75, R76, R20.reuse, 0x1, P3 ;  /* 0x000000144c4b7211 */ /* 0x080fe400018f0eff */
[-C--:B------:R-:W-:Y:S02]  /*43a0*/  LEA.HI.X.SX32 R73, R78, R20.reuse, 0x1, P4 ;  /* 0x000000144e497211 */ /* 0x080fe400020f0eff */
[----:B------:R-:W-:Y:S02]  /*43b0*/  LEA.HI.X.SX32 R71, R80, R20, 0x1, P5 ;  /* 0x0000001450477211 */ /* 0x000fe400028f0eff */
[-C--:B------:R-:W-:Y:S02]  /*43c0*/  LEA R80, P3, R82, R21.reuse, 0x1 ;  /* 0x0000001552507211 */ /* 0x080fe400078608ff */
[-C--:B------:R-:W-:Y:S02]  /*43d0*/  LEA R78, P4, R84, R21.reuse, 0x1 ;  /* 0x00000015544e7211 */ /* 0x080fe400078808ff */
[----:B------:R-:W-:-:S02]  /*43e0*/  LEA R76, P5, R24, R21, 0x1 ;  /* 0x00000015184c7211 */ /* 0x000fc400078a08ff */
[----:B------:R-:W-:Y:S02]  /*43f0*/  LEA R83, R25, R92, 0x1 ;  /* 0x0000005c19537211 */ /* 0x000fe400078e08ff */
[-C--:B------:R-:W-:Y:S02]  /*4400*/  LEA.HI.X.SX32 R81, R82, R20.reuse, 0x1, P3 ;  /* 0x0000001452517211 */ /* 0x080fe400018f0eff */
[-C--:B------:R-:W-:Y:S02]  /*4410*/  LEA.HI.X.SX32 R79, R84, R20.reuse, 0x1, P4 ;  /* 0x00000014544f7211 */ /* 0x080fe400020f0eff */
[----:B------:R-:W-:Y:S02]  /*4420*/  LEA.HI.X.SX32 R77, R24, R20, 0x1, P5 ;  /* 0x00000014184d7211 */ /* 0x000fe400028f0eff */
[-C--:B------:R-:W-:Y:S02]  /*4430*/  LEA R84, P3, R88, R21.reuse, 0x1 ;  /* 0x0000001558547211 */ /* 0x080fe400078608ff */
[----:B------:R-:W-:-:S02]  /*4440*/  LEA R86, P4, R90, R21, 0x1 ;  /* 0x000000155a567211 */ /* 0x000fc400078808ff */
[-C--:B------:R-:W-:Y:S02]  /*4450*/  LEA R24, P5, R92, R21.reuse, 0x1 ;  /* 0x000000155c187211 */ /* 0x080fe400078a08ff */
[C---:B------:R-:W-:Y:S02]  /*4460*/  LEA R82, P6, R83.reuse, R21, 0x1 ;  /* 0x0000001553527211 */ /* 0x040fe400078c08ff */
[-C--:B------:R-:W-:Y:S02]  /*4470*/  LEA.HI.X.SX32 R85, R88, R20.reuse, 0x1, P3 ;  /* 0x0000001458557211 */ /* 0x080fe400018f0eff */
[-C--:B------:R-:W-:Y:S02]  /*4480*/  LEA.HI.X.SX32 R87, R90, R20.reuse, 0x1, P4 ;  /* 0x000000145a577211 */ /* 0x080fe400020f0eff */
[-C--:B------:R-:W-:Y:S02]  /*4490*/  LEA.HI.X.SX32 R25, R92, R20.reuse, 0x1, P5 ;  /* 0x000000145c197211 */ /* 0x080fe400028f0eff */
[----:B------:R-:W-:-:S02]  /*44a0*/  LEA.HI.X.SX32 R83, R83, R20, 0x1, P6 ;  /* 0x0000001453537211 */ /* 0x000fc400030f0eff */
[----:B------:R-:W-:Y:S02]  /*44b0*/  PRMT R20, R4, 0x7632, R20 ;  /* 0x0000763204147816 */ /* 0x000fe40000000014 */
[----:B------:R-:W-:Y:S02]  /*44c0*/  PRMT R21, R16, 0x7632, R21 ;  /* 0x0000763210157816 */ /* 0x000fe40000000015 */
[----:B------:R-:W-:Y:S01]  /*44d0*/  PRMT R27, R12, 0x7632, R27 ;  /* 0x000076320c1b7816 */ /* 0x000fe2000000001b */
[----:B------:R1:W-:Y:S01]  /*44e0*/  STG.E.U16 [R36.64], R20 ;  /* 0x0000001424007986 */ /* 0x0003e2000c101504 */
[----:B------:R-:W-:Y:S02]  /*44f0*/  PRMT R29, R8, 0x7632, R29 ;  /* 0x00007632081d7816 */ /* 0x000fe4000000001d */
[----:B------:R-:W-:Y:S01]  /*4500*/  PRMT R4, R5, 0x7632, R4 ;  /* 0x0000763205047816 */ /* 0x000fe20000000004 */
[----:B------:R-:W-:Y:S01]  /*4510*/  STG.E.U16 [R34.64], R21 ;  /* 0x0000001522007986 */ /* 0x000fe2000c101504 */
[----:B0-----:R-:W-:-:S02]  /*4520*/  PRMT R8, R17, 0x7632, R8 ;  /* 0x0000763211087816 */ /* 0x001fc40000000008 */
[----:B------:R-:W-:Y:S01]  /*4530*/  PRMT R12, R13, 0x7632, R12 ;  /* 0x000076320d0c7816 */ /* 0x000fe2000000000c */
[----:B------:R-:W-:Y:S01]  /*4540*/  STG.E.U16 [R38.64], R27 ;  /* 0x0000001b26007986 */ /* 0x000fe2000c101504 */
[----:B------:R-:W-:Y:S02]  /*4550*/  PRMT R26, R9, 0x7632, R26 ;  /* 0x00007632091a7816 */ /* 0x000fe4000000001a */
[----:B------:R-:W-:Y:S01]  /*4560*/  PRMT R33, R6, 0x7632, R33 ;  /* 0x0000763206217816 */ /* 0x000fe20000000021 */
[----:B------:R0:W-:Y:S01]  /*4570*/  STG.E.U16 [R42.64], R29 ;  /* 0x0000001d2a007986 */ /* 0x0001e2000c101504 */
[----:B------:R-:W-:Y:S02]  /*4580*/  PRMT R32, R18, 0x7632, R32 ;  /* 0x0000763212207816 */ /* 0x000fe40000000020 */
[----:B-1----:R-:W-:Y:S01]  /*4590*/  PRMT R37, R14, 0x7632, R37 ;  /* 0x000076320e257816 */ /* 0x002fe20000000025 */
[----:B------:R1:W-:Y:S01]  /*45a0*/  STG.E.U16 [R40.64], R5 ;  /* 0x0000000528007986 */ /* 0x0003e2000c101504 */
[----:B------:R-:W-:-:S02]  /*45b0*/  PRMT R36, R10, 0x7632, R36 ;  /* 0x000076320a247816 */ /* 0x000fc40000000024 */
[----:B------:R-:W-:Y:S01]  /*45c0*/  FSEL R63, R63, -INF , P2 ;  /* 0xff8000003f3f7808 */ /* 0x000fe20001000000 */
[----:B------:R-:W-:Y:S04]  /*45d0*/  STG.E.U16 [R44.64], R17 ;  /* 0x000000112c007986 */ /* 0x000fe8000c101504 */
[----:B------:R-:W-:Y:S01]  /*45e0*/  STG.E.U16 [R50.64], R13 ;  /* 0x0000000d32007986 */ /* 0x000fe2000c101504 */
[----:B0-----:R-:W-:Y:S01]  /*45f0*/  PRMT R42, R7, 0x7632, R42 ;  /* 0x00007632072a7816 */ /* 0x001fe2000000002a */
[----:B------:R-:W-:Y:S01]  /*4600*/  FFMA R63, R63, 0.69314718246459960938, R2 ;  /* 0x3f3172183f3f7823 */ /* 0x000fe20000000002 */
[----:B------:R-:W-:Y:S01]  /*4610*/  PRMT R43, R19, 0x7632, R43 ;  /* 0x00007632132b7816 */ /* 0x000fe2000000002b */
[----:B------:R-:W-:Y:S01]  /*4620*/  STG.E.U16 [R48.64], R9 ;  /* 0x0000000930007986 */ /* 0x000fe2000c101504 */
[----:B-1----:R-:W-:-:S02]  /*4630*/  PRMT R41, R11, 0x7632, R41 ;  /* 0x000076320b297816 */ /* 0x002fc40000000029 */
[----:B------:R-:W-:Y:S01]  /*4640*/  FSEL R5, R62, -INF , P1 ;  /* 0xff8000003e057808 */ /* 0x000fe20000800000 */
[----:B------:R-:W-:Y:S04]  /*4650*/  STG.E.U16 [R46.64], R4 ;  /* 0x000000042e007986 */ /* 0x000fe8000c101504 */
[----:B------:R-:W-:Y:S01]  /*4660*/  STG.E.U16 [R22.64], R8 ;  /* 0x0000000816007986 */ /* 0x000fe2000c101504 */
[----:B------:R-:W-:Y:S01]  /*4670*/  FFMA R62, R5, 0.69314718246459960938, R0 ;  /* 0x3f317218053e7823 */ /* 0x000fe20000000000 */
[----:B------:R-:W-:Y:S02]  /*4680*/  LOP3.LUT R0, R89, 0x3f8, RZ, 0xc0, !PT ;  /* 0x000003f859007812 */ /* 0x000fe400078ec0ff */
[----:B------:R0:W-:Y:S04]  /*4690*/  STG.E.U16 [R54.64], R12 ;  /* 0x0000000c36007986 */ /* 0x0001e8000c101504 */
[----:B------:R1:W-:Y:S04]  /*46a0*/  STG.E.U16 [R52.64], R26 ;  /* 0x0000001a34007986 */ /* 0x0003e8000c101504 */
[----:B------:R1:W-:Y:S04]  /*46b0*/  STG.E.U16 [R60.64], R6 ;  /* 0x000000063c007986 */ /* 0x0003e8000c101504 */
[----:B------:R1:W-:Y:S01]  /*46c0*/  STG.E.U16 [R58.64], R18 ;  /* 0x000000123a007986 */ /* 0x0003e2000c101504 */
[----:B0-----:R-:W-:-:S03]  /*46d0*/  PRMT R12, R15, 0x7632, R12 ;  /* 0x000076320f0c7816 */ /* 0x001fc6000000000c */
[----:B------:R1:W-:Y:S04]  /*46e0*/  STG.E.U16 [R56.64], R14 ;  /* 0x0000000e38007986 */ /* 0x0003e8000c101504 */
        /* <DEDUP_REMOVED lines=13> */
[----:B------:R-:W-:Y:S06]  /*47c0*/  BAR.SYNC.DEFER_BLOCKING 0x0 ;  /* 0x0000000000007b1d */ /* 0x000fec0000010000 */
[----:B------:R1:W-:Y:S04]  /*47d0*/  STS.64 [R0], R62 ;  /* 0x0000003e00007388 */ /* 0x0003e80000000a00 */
[----:B------:R-:W-:Y:S06]  /*47e0*/  BAR.SYNC.DEFER_BLOCKING 0x0 ;  /* 0x0000000000007b1d */ /* 0x000fec0000010000 */
[----:B------:R-:W-:Y:S05]  /*47f0*/  @P0 EXIT ;  /* 0x000000000000094d */ /* 0x000fea0003800000 */
[----:B-1----:R-:W0:Y:S01]  /*4800*/  LDS R3, [R3] ;  /* 0x0000000003037984 */ /* 0x002e220000000800 */
[----:B------:R-:W-:Y:S01]  /*4810*/  IMAD R0, R98, c[0x0][0x1cc], RZ ;  /* 0x0000730062007a24 */ /* 0x000fe200078e02ff */
[C---:B------:R-:W-:Y:S01]  /*4820*/  SHF.L.U32 R5, R96.reuse, 0x2, RZ ;  /* 0x0000000260057819 */ /* 0x040fe200000006ff */
[----:B------:R-:W-:-:S03]  /*4830*/  IMAD.HI R7, R96, 0x4, RZ ;  /* 0x0000000460077827 */ /* 0x000fc600078e02ff */
[C---:B------:R-:W-:Y:S01]  /*4840*/  SHF.L.U32 R4, R0.reuse, 0x2, RZ ;  /* 0x0000000200047819 */ /* 0x040fe200000006ff */
[----:B------:R-:W-:-:S03]  /*4850*/  IMAD.HI R0, R0, 0x4, RZ ;  /* 0x0000000400007827 */ /* 0x000fc600078e02ff */
[----:B------:R-:W-:-:S04]  /*4860*/  IADD3 R4, P0, P1, R5, c[0x0][0x180], R4 ;  /* 0x0000600005047a10 */ /* 0x000fc8000791e004 */
[----:B------:R-:W-:-:S05]  /*4870*/  IADD3.X R5, R7, c[0x0][0x184], R0, P0, P1 ;  /* 0x0000610007057a10 */ /* 0x000fca00007e2400 */
[----:B0-----:R-:W-:Y:S01]  /*4880*/  STG.E [R4.64], R3 ;  /* 0x0000000304007986 */ /* 0x001fe2000c101904 */
[----:B------:R-:W-:Y:S05]  /*4890*/  EXIT ;  /* 0x000000000000794d */ /* 0x000fea0003800000 */
.L_x_3:
[----:B------:R-:W-:-:S00]  /*48a0*/  BRA `(.L_x_3) ;  /* 0xfffffff000007947 */ /* 0x000fc0000383ffff */
[----:B------:R-:W-:-:S00]  /*48b0*/  NOP ;  /* 0x0000000000007918 */ /* 0x000fc00000000000 */
        /* <DEDUP_REMOVED lines=12> */
.L_x_4:


//--------------------- .nv.global.init           --------------------------
	.section	.nv.global.init,"aw",@progbits
.nv.global.init:
	.type		_$_str,@object
	.size		_$_str,(.L_0 - _$_str)
_$_str:
        /*0000*/ 	.byte	0x5f, 0x5f, 0x43, 0x55, 0x44, 0x41, 0x5f, 0x46, 0x54, 0x5a, 0x00
.L_0:


//--------------------- .nv.shared.attn_fwd       --------------------------
	.section	.nv.shared.attn_fwd,"aw",@nobits
	.sectionflags	@""
	.align	16
